//
// Generated by NVIDIA NVVM Compiler
//
// Compiler Build ID: CL-36424714
// Cuda compilation tools, release 13.0, V13.0.88
// Based on NVVM 20.0.0
//

.version 9.0
.target sm_100
.address_size 64

	// .globl	_Z9mulKernelPiS_PKi

.visible .entry _Z9mulKernelPiS_PKi(
	.param .u64 .ptr .align 1 _Z9mulKernelPiS_PKi_param_0,
	.param .u64 .ptr .align 1 _Z9mulKernelPiS_PKi_param_1,
	.param .u64 .ptr .align 1 _Z9mulKernelPiS_PKi_param_2
)
{
	.reg .pred 	%p<9>;
	.reg .b32 	%r<186>;
	.reg .b64 	%rd<69>;

	ld.param.u64 	%rd3, [_Z9mulKernelPiS_PKi_param_0];
	ld.param.u64 	%rd4, [_Z9mulKernelPiS_PKi_param_1];
	ld.param.u64 	%rd5, [_Z9mulKernelPiS_PKi_param_2];
	cvta.to.global.u64 	%rd1, %rd5;
	cvta.to.global.u64 	%rd2, %rd4;
	mov.u32 	%r1, %ctaid.x;
	mov.u32 	%r2, %ntid.x;
	mov.u32 	%r3, %tid.x;
	mad.lo.s32 	%r4, %r1, %r2, %r3;
	mov.u32 	%r61, %ctaid.y;
	mov.u32 	%r62, %ntid.y;
	mov.u32 	%r63, %tid.y;
	mad.lo.s32 	%r64, %r61, %r62, %r63;
	mov.u32 	%r5, %nctaid.x;
	add.s32 	%r6, %r5, %r2;
	mul.lo.s32 	%r7, %r64, %r6;
	mov.u32 	%r65, %nctaid.y;
	add.s32 	%r66, %r65, %r62;
	mul.lo.s32 	%r8, %r64, %r66;
	and.b32  	%r9, %r6, 7;
	setp.lt.u32 	%p1, %r6, 8;
	mov.b32 	%r180, 0;
	mov.u32 	%r185, %r180;
	@%p1 bra 	$L__BB0_3;
	and.b32  	%r180, %r6, -8;
	neg.s32 	%r174, %r180;
	add.s32 	%r68, %r3, %r5;
	mad.lo.s32 	%r69, %r2, %r1, %r2;
	add.s32 	%r173, %r68, %r69;
	shl.b32 	%r13, %r6, 3;
	add.s32 	%r70, %r1, 2;
	mad.lo.s32 	%r71, %r2, %r70, %r3;
	shl.b32 	%r72, %r5, 1;
	add.s32 	%r172, %r71, %r72;
	add.s32 	%r73, %r1, 3;
	mad.lo.s32 	%r74, %r2, %r73, %r3;
	mad.lo.s32 	%r171, %r5, 3, %r74;
	add.s32 	%r75, %r1, 4;
	mad.lo.s32 	%r76, %r2, %r75, %r3;
	shl.b32 	%r77, %r5, 2;
	add.s32 	%r170, %r76, %r77;
	add.s32 	%r78, %r1, 5;
	mad.lo.s32 	%r79, %r2, %r78, %r3;
	mad.lo.s32 	%r169, %r5, 5, %r79;
	add.s32 	%r80, %r1, 6;
	mad.lo.s32 	%r81, %r2, %r80, %r3;
	mad.lo.s32 	%r168, %r5, 6, %r81;
	add.s32 	%r82, %r1, 7;
	mad.lo.s32 	%r83, %r2, %r82, %r3;
	mad.lo.s32 	%r167, %r5, 7, %r83;
	add.s32 	%r165, %r8, 3;
	mov.b32 	%r185, 0;
	mov.u32 	%r166, %r4;
$L__BB0_2:
	.pragma "nounroll";
	add.s32 	%r84, %r165, -3;
	mul.wide.u32 	%rd6, %r84, 4;
	add.s64 	%rd7, %rd2, %rd6;
	ld.global.u32 	%r85, [%rd7];
	mul.wide.u32 	%rd8, %r166, 4;
	add.s64 	%rd9, %rd1, %rd8;
	ld.global.u32 	%r86, [%rd9];
	add.s32 	%r87, %r85, %r185;
	add.s32 	%r88, %r87, %r86;
	add.s32 	%r89, %r165, -2;
	mul.wide.u32 	%rd10, %r89, 4;
	add.s64 	%rd11, %rd2, %rd10;
	ld.global.u32 	%r90, [%rd11];
	mul.wide.u32 	%rd12, %r173, 4;
	add.s64 	%rd13, %rd1, %rd12;
	ld.global.u32 	%r91, [%rd13];
	add.s32 	%r92, %r90, %r88;
	add.s32 	%r93, %r92, %r91;
	add.s32 	%r94, %r165, -1;
	mul.wide.u32 	%rd14, %r94, 4;
	add.s64 	%rd15, %rd2, %rd14;
	ld.global.u32 	%r95, [%rd15];
	mul.wide.u32 	%rd16, %r172, 4;
	add.s64 	%rd17, %rd1, %rd16;
	ld.global.u32 	%r96, [%rd17];
	add.s32 	%r97, %r95, %r93;
	add.s32 	%r98, %r97, %r96;
	add.s32 	%r99, %r165, 4;
	mul.wide.u32 	%rd18, %r165, 4;
	add.s64 	%rd19, %rd2, %rd18;
	ld.global.u32 	%r100, [%rd19];
	mul.wide.u32 	%rd20, %r171, 4;
	add.s64 	%rd21, %rd1, %rd20;
	ld.global.u32 	%r101, [%rd21];
	add.s32 	%r102, %r100, %r98;
	add.s32 	%r103, %r102, %r101;
	add.s32 	%r104, %r165, 1;
	mul.wide.u32 	%rd22, %r104, 4;
	add.s64 	%rd23, %rd2, %rd22;
	ld.global.u32 	%r105, [%rd23];
	mul.wide.u32 	%rd24, %r170, 4;
	add.s64 	%rd25, %rd1, %rd24;
	ld.global.u32 	%r106, [%rd25];
	add.s32 	%r107, %r105, %r103;
	add.s32 	%r108, %r107, %r106;
	add.s32 	%r109, %r165, 2;
	mul.wide.u32 	%rd26, %r109, 4;
	add.s64 	%rd27, %rd2, %rd26;
	ld.global.u32 	%r110, [%rd27];
	mul.wide.u32 	%rd28, %r169, 4;
	add.s64 	%rd29, %rd1, %rd28;
	ld.global.u32 	%r111, [%rd29];
	add.s32 	%r112, %r110, %r108;
	add.s32 	%r113, %r112, %r111;
	add.s32 	%r114, %r165, 3;
	mul.wide.u32 	%rd30, %r114, 4;
	add.s64 	%rd31, %rd2, %rd30;
	ld.global.u32 	%r115, [%rd31];
	mul.wide.u32 	%rd32, %r168, 4;
	add.s64 	%rd33, %rd1, %rd32;
	ld.global.u32 	%r116, [%rd33];
	add.s32 	%r117, %r115, %r113;
	add.s32 	%r118, %r117, %r116;
	mul.wide.u32 	%rd34, %r99, 4;
	add.s64 	%rd35, %rd2, %rd34;
	ld.global.u32 	%r119, [%rd35];
	mul.wide.u32 	%rd36, %r167, 4;
	add.s64 	%rd37, %rd1, %rd36;
	ld.global.u32 	%r120, [%rd37];
	add.s32 	%r121, %r119, %r118;
	add.s32 	%r185, %r121, %r120;
	add.s32 	%r174, %r174, 8;
	add.s32 	%r173, %r173, %r13;
	add.s32 	%r172, %r172, %r13;
	add.s32 	%r171, %r171, %r13;
	add.s32 	%r170, %r170, %r13;
	add.s32 	%r169, %r169, %r13;
	add.s32 	%r168, %r168, %r13;
	add.s32 	%r167, %r167, %r13;
	add.s32 	%r166, %r166, %r13;
	add.s32 	%r165, %r165, 8;
	setp.ne.s32 	%p2, %r174, 0;
	@%p2 bra 	$L__BB0_2;
$L__BB0_3:
	setp.eq.s32 	%p3, %r9, 0;
	@%p3 bra 	$L__BB0_11;
	and.b32  	%r46, %r6, 3;
	setp.lt.u32 	%p4, %r9, 4;
	@%p4 bra 	$L__BB0_6;
	add.s32 	%r123, %r180, %r8;
	mul.wide.u32 	%rd38, %r123, 4;
	add.s64 	%rd39, %rd2, %rd38;
	ld.global.u32 	%r124, [%rd39];
	mad.lo.s32 	%r125, %r180, %r6, %r4;
	mul.wide.u32 	%rd40, %r125, 4;
	add.s64 	%rd41, %rd1, %rd40;
	ld.global.u32 	%r126, [%rd41];
	add.s32 	%r127, %r124, %r185;
	add.s32 	%r128, %r127, %r126;
	add.s32 	%r129, %r123, 1;
	mul.wide.u32 	%rd42, %r129, 4;
	add.s64 	%rd43, %rd2, %rd42;
	ld.global.u32 	%r130, [%rd43];
	add.s32 	%r131, %r125, %r6;
	mul.wide.u32 	%rd44, %r131, 4;
	add.s64 	%rd45, %rd1, %rd44;
	ld.global.u32 	%r132, [%rd45];
	add.s32 	%r133, %r130, %r128;
	add.s32 	%r134, %r133, %r132;
	add.s32 	%r135, %r123, 2;
	mul.wide.u32 	%rd46, %r135, 4;
	add.s64 	%rd47, %rd2, %rd46;
	ld.global.u32 	%r136, [%rd47];
	add.s32 	%r137, %r131, %r6;
	mul.wide.u32 	%rd48, %r137, 4;
	add.s64 	%rd49, %rd1, %rd48;
	ld.global.u32 	%r138, [%rd49];
	add.s32 	%r139, %r136, %r134;
	add.s32 	%r140, %r139, %r138;
	add.s32 	%r141, %r123, 3;
	mul.wide.u32 	%rd50, %r141, 4;
	add.s64 	%rd51, %rd2, %rd50;
	ld.global.u32 	%r142, [%rd51];
	add.s32 	%r143, %r137, %r6;
	mul.wide.u32 	%rd52, %r143, 4;
	add.s64 	%rd53, %rd1, %rd52;
	ld.global.u32 	%r144, [%rd53];
	add.s32 	%r145, %r142, %r140;
	add.s32 	%r185, %r145, %r144;
	add.s32 	%r180, %r180, 4;
$L__BB0_6:
	setp.eq.s32 	%p5, %r46, 0;
	@%p5 bra 	$L__BB0_11;
	setp.eq.s32 	%p6, %r46, 1;
	@%p6 bra 	$L__BB0_9;
	add.s32 	%r147, %r180, %r8;
	mul.wide.u32 	%rd54, %r147, 4;
	add.s64 	%rd55, %rd2, %rd54;
	ld.global.u32 	%r148, [%rd55];
	mad.lo.s32 	%r149, %r180, %r6, %r4;
	mul.wide.u32 	%rd56, %r149, 4;
	add.s64 	%rd57, %rd1, %rd56;
	ld.global.u32 	%r150, [%rd57];
	add.s32 	%r151, %r148, %r185;
	add.s32 	%r152, %r151, %r150;
	add.s32 	%r153, %r147, 1;
	mul.wide.u32 	%rd58, %r153, 4;
	add.s64 	%rd59, %rd2, %rd58;
	ld.global.u32 	%r154, [%rd59];
	add.s32 	%r155, %r149, %r6;
	mul.wide.u32 	%rd60, %r155, 4;
	add.s64 	%rd61, %rd1, %rd60;
	ld.global.u32 	%r156, [%rd61];
	add.s32 	%r157, %r154, %r152;
	add.s32 	%r185, %r157, %r156;
	add.s32 	%r180, %r180, 2;
$L__BB0_9:
	and.b32  	%r158, %r6, 1;
	setp.eq.b32 	%p7, %r158, 1;
	not.pred 	%p8, %p7;
	@%p8 bra 	$L__BB0_11;
	add.s32 	%r159, %r180, %r8;
	mul.wide.u32 	%rd62, %r159, 4;
	add.s64 	%rd63, %rd2, %rd62;
	ld.global.u32 	%r160, [%rd63];
	mad.lo.s32 	%r161, %r180, %r6, %r4;
	mul.wide.u32 	%rd64, %r161, 4;
	add.s64 	%rd65, %rd1, %rd64;
	ld.global.u32 	%r162, [%rd65];
	add.s32 	%r163, %r160, %r185;
	add.s32 	%r185, %r163, %r162;
$L__BB0_11:
	cvta.to.global.u64 	%rd66, %rd3;
	add.s32 	%r164, %r7, %r4;
	mul.wide.s32 	%rd67, %r164, 4;
	add.s64 	%rd68, %rd66, %rd67;
	st.global.u32 	[%rd68], %r185;
	ret;

}
	// .globl	_Z10mulKernel2PiS_PKii
.visible .entry _Z10mulKernel2PiS_PKii(
	.param .u64 .ptr .align 1 _Z10mulKernel2PiS_PKii_param_0,
	.param .u64 .ptr .align 1 _Z10mulKernel2PiS_PKii_param_1,
	.param .u64 .ptr .align 1 _Z10mulKernel2PiS_PKii_param_2,
	.param .u32 _Z10mulKernel2PiS_PKii_param_3
)
{
	.reg .pred 	%p<10>;
	.reg .b32 	%r<105>;
	.reg .b64 	%rd<67>;

	ld.param.u64 	%rd14, [_Z10mulKernel2PiS_PKii_param_1];
	ld.param.u64 	%rd15, [_Z10mulKernel2PiS_PKii_param_2];
	ld.param.u32 	%r29, [_Z10mulKernel2PiS_PKii_param_3];
	cvta.to.global.u64 	%rd1, %rd15;
	cvta.to.global.u64 	%rd2, %rd14;
	mov.u32 	%r31, %ctaid.x;
	mov.u32 	%r32, %ntid.x;
	mov.u32 	%r33, %tid.x;
	mad.lo.s32 	%r1, %r31, %r32, %r33;
	mov.u32 	%r34, %ctaid.y;
	mov.u32 	%r35, %ntid.y;
	mov.u32 	%r36, %tid.y;
	mad.lo.s32 	%r37, %r34, %r35, %r36;
	mul.lo.s32 	%r2, %r29, %r37;
	setp.lt.s32 	%p1, %r29, 1;
	mov.b32 	%r104, 0;
	@%p1 bra 	$L__BB1_12;
	and.b32  	%r3, %r29, 7;
	setp.lt.u32 	%p2, %r29, 8;
	mov.b32 	%r99, 0;
	mov.u32 	%r104, %r99;
	@%p2 bra 	$L__BB1_4;
	and.b32  	%r99, %r29, 2147483640;
	neg.s32 	%r93, %r99;
	mul.wide.u32 	%rd16, %r29, 4;
	add.s64 	%rd3, %rd1, %rd16;
	shl.b32 	%r6, %r29, 3;
	mul.wide.u32 	%rd17, %r29, 8;
	add.s64 	%rd4, %rd1, %rd17;
	mul.wide.u32 	%rd18, %r29, 12;
	add.s64 	%rd5, %rd1, %rd18;
	mul.wide.u32 	%rd19, %r29, 16;
	add.s64 	%rd6, %rd1, %rd19;
	mul.wide.u32 	%rd20, %r29, 20;
	add.s64 	%rd7, %rd1, %rd20;
	mul.wide.u32 	%rd21, %r29, 24;
	add.s64 	%rd8, %rd1, %rd21;
	mul.wide.u32 	%rd22, %r29, 28;
	add.s64 	%rd9, %rd1, %rd22;
	mul.wide.u32 	%rd23, %r2, 4;
	add.s64 	%rd24, %rd23, %rd2;
	add.s64 	%rd66, %rd24, 16;
	mov.b32 	%r104, 0;
	mov.u32 	%r92, %r1;
$L__BB1_3:
	.pragma "nounroll";
	mul.wide.s32 	%rd25, %r92, 4;
	add.s64 	%rd26, %rd3, %rd25;
	add.s64 	%rd27, %rd4, %rd25;
	add.s64 	%rd28, %rd5, %rd25;
	add.s64 	%rd29, %rd6, %rd25;
	add.s64 	%rd30, %rd7, %rd25;
	add.s64 	%rd31, %rd8, %rd25;
	add.s64 	%rd32, %rd9, %rd25;
	add.s64 	%rd33, %rd1, %rd25;
	ld.global.u32 	%r41, [%rd66+-16];
	ld.global.u32 	%r42, [%rd33];
	mad.lo.s32 	%r43, %r42, %r41, %r104;
	ld.global.u32 	%r44, [%rd66+-12];
	ld.global.u32 	%r45, [%rd26];
	mad.lo.s32 	%r46, %r45, %r44, %r43;
	ld.global.u32 	%r47, [%rd66+-8];
	ld.global.u32 	%r48, [%rd27];
	mad.lo.s32 	%r49, %r48, %r47, %r46;
	ld.global.u32 	%r50, [%rd66+-4];
	ld.global.u32 	%r51, [%rd28];
	mad.lo.s32 	%r52, %r51, %r50, %r49;
	ld.global.u32 	%r53, [%rd66];
	ld.global.u32 	%r54, [%rd29];
	mad.lo.s32 	%r55, %r54, %r53, %r52;
	ld.global.u32 	%r56, [%rd66+4];
	ld.global.u32 	%r57, [%rd30];
	mad.lo.s32 	%r58, %r57, %r56, %r55;
	ld.global.u32 	%r59, [%rd66+8];
	ld.global.u32 	%r60, [%rd31];
	mad.lo.s32 	%r61, %r60, %r59, %r58;
	ld.global.u32 	%r62, [%rd66+12];
	ld.global.u32 	%r63, [%rd32];
	mad.lo.s32 	%r104, %r63, %r62, %r61;
	add.s32 	%r93, %r93, 8;
	add.s32 	%r92, %r92, %r6;
	add.s64 	%rd66, %rd66, 32;
	setp.ne.s32 	%p3, %r93, 0;
	@%p3 bra 	$L__BB1_3;
$L__BB1_4:
	setp.eq.s32 	%p4, %r3, 0;
	@%p4 bra 	$L__BB1_12;
	and.b32  	%r16, %r29, 3;
	setp.lt.u32 	%p5, %r3, 4;
	@%p5 bra 	$L__BB1_7;
	add.s32 	%r65, %r99, %r2;
	mul.wide.u32 	%rd34, %r65, 4;
	add.s64 	%rd35, %rd2, %rd34;
	ld.global.u32 	%r66, [%rd35];
	mad.lo.s32 	%r67, %r99, %r29, %r1;
	mul.wide.s32 	%rd36, %r67, 4;
	add.s64 	%rd37, %rd1, %rd36;
	ld.global.u32 	%r68, [%rd37];
	mad.lo.s32 	%r69, %r68, %r66, %r104;
	cvt.u64.u32 	%rd38, %r2;
	cvt.u64.u32 	%rd39, %r99;
	add.s64 	%rd40, %rd39, %rd38;
	shl.b64 	%rd41, %rd40, 2;
	add.s64 	%rd42, %rd2, %rd41;
	ld.global.u32 	%r70, [%rd42+4];
	mul.wide.u32 	%rd43, %r29, 4;
	add.s64 	%rd44, %rd37, %rd43;
	ld.global.u32 	%r71, [%rd44];
	mad.lo.s32 	%r72, %r71, %r70, %r69;
	ld.global.u32 	%r73, [%rd42+8];
	add.s64 	%rd45, %rd44, %rd43;
	ld.global.u32 	%r74, [%rd45];
	mad.lo.s32 	%r75, %r74, %r73, %r72;
	ld.global.u32 	%r76, [%rd42+12];
	add.s64 	%rd46, %rd45, %rd43;
	ld.global.u32 	%r77, [%rd46];
	mad.lo.s32 	%r104, %r77, %r76, %r75;
	add.s32 	%r99, %r99, 4;
$L__BB1_7:
	setp.eq.s32 	%p6, %r16, 0;
	@%p6 bra 	$L__BB1_12;
	setp.eq.s32 	%p7, %r16, 1;
	@%p7 bra 	$L__BB1_10;
	add.s32 	%r79, %r99, %r2;
	mul.wide.u32 	%rd47, %r79, 4;
	add.s64 	%rd48, %rd2, %rd47;
	ld.global.u32 	%r80, [%rd48];
	mad.lo.s32 	%r81, %r99, %r29, %r1;
	mul.wide.s32 	%rd49, %r81, 4;
	add.s64 	%rd50, %rd1, %rd49;
	ld.global.u32 	%r82, [%rd50];
	mad.lo.s32 	%r83, %r82, %r80, %r104;
	cvt.u64.u32 	%rd51, %r2;
	cvt.u64.u32 	%rd52, %r99;
	add.s64 	%rd53, %rd52, %rd51;
	shl.b64 	%rd54, %rd53, 2;
	add.s64 	%rd55, %rd2, %rd54;
	ld.global.u32 	%r84, [%rd55+4];
	mul.wide.u32 	%rd56, %r29, 4;
	add.s64 	%rd57, %rd50, %rd56;
	ld.global.u32 	%r85, [%rd57];
	mad.lo.s32 	%r104, %r85, %r84, %r83;
	add.s32 	%r99, %r99, 2;
$L__BB1_10:
	and.b32  	%r86, %r29, 1;
	setp.eq.b32 	%p8, %r86, 1;
	not.pred 	%p9, %p8;
	@%p9 bra 	$L__BB1_12;
	add.s32 	%r87, %r99, %r2;
	mul.wide.u32 	%rd58, %r87, 4;
	add.s64 	%rd59, %rd2, %rd58;
	ld.global.u32 	%r88, [%rd59];
	mad.lo.s32 	%r89, %r99, %r29, %r1;
	mul.wide.s32 	%rd60, %r89, 4;
	add.s64 	%rd61, %rd1, %rd60;
	ld.global.u32 	%r90, [%rd61];
	mad.lo.s32 	%r104, %r90, %r88, %r104;
$L__BB1_12:
	ld.param.u64 	%rd65, [_Z10mulKernel2PiS_PKii_param_0];
	cvta.to.global.u64 	%rd62, %rd65;
	add.s32 	%r91, %r2, %r1;
	mul.wide.s32 	%rd63, %r91, 4;
	add.s64 	%rd64, %rd62, %rd63;
	st.global.u32 	[%rd64], %r104;
	ret;

}


// ===== COMPILED SASS (sm_100) =====

	.target	sm_100

	.elftype	@"ET_EXEC"


//--------------------- .note.nv.tkinfo           --------------------------
	.section	.note.nv.tkinfo,"",@"SHT_NOTE"
	.sectionflags	@"SHF_NOTE_NV_TKINFO"
	.tkinfo
        /*0018*/ 	.word	0x00000002
        /*0030*/ 	.string	""
        /*0030*/ 	.string	"ptxas"
        /*0030*/ 	.string	"Cuda compilation tools, release 13.0, V13.0.88"
        /*0030*/ 	.string	"Build cuda_13.0.r13.0/compiler.36424714_0"
        /*0030*/ 	.string	"-arch sm_100 -m 64 "



//--------------------- .note.nv.cuinfo           --------------------------
	.section	.note.nv.cuinfo,"",@"SHT_NOTE"
	.sectionflags	@"SHF_NOTE_NV_CUINFO"
        /*0018*/ 	.short	0x0002
        /*001a*/ 	.short	0x0064
        /*001c*/ 	.short	0x0082
	.zero		2


//--------------------- .nv.info                  --------------------------
	.section	.nv.info,"",@"SHT_CUDA_INFO"
	.align	4


	//----- nvinfo : EIATTR_REGCOUNT
	.align		4
        /*0000*/ 	.byte	0x04, 0x2f
        /*0002*/ 	.short	(.L_1 - .L_0)
	.align		4
.L_0:
        /*0004*/ 	.word	index@(_Z9mulKernelPiS_PKi)
        /*0008*/ 	.word	0x00000020


	//----- nvinfo : EIATTR_FRAME_SIZE
	.align		4
.L_1:
        /*000c*/ 	.byte	0x04, 0x11
        /*000e*/ 	.short	(.L_3 - .L_2)
	.align		4
.L_2:
        /*0010*/ 	.word	index@(_Z9mulKernelPiS_PKi)
        /*0014*/ 	.word	0x00000000


	//----- nvinfo : EIATTR_REGCOUNT
	.align		4
.L_3:
        /*0018*/ 	.byte	0x04, 0x2f
        /*001a*/ 	.short	(.L_5 - .L_4)
	.align		4
.L_4:
        /*001c*/ 	.word	index@(_Z10mulKernel2PiS_PKii)
        /*0020*/ 	.word	0x0000001e


	//----- nvinfo : EIATTR_FRAME_SIZE
	.align		4
.L_5:
        /*0024*/ 	.byte	0x04, 0x11
        /*0026*/ 	.short	(.L_7 - .L_6)
	.align		4
.L_6:
        /*0028*/ 	.word	index@(_Z10mulKernel2PiS_PKii)
        /*002c*/ 	.word	0x00000000


	//----- nvinfo : EIATTR_MIN_STACK_SIZE
	.align		4
.L_7:
        /*0030*/ 	.byte	0x04, 0x12
        /*0032*/ 	.short	(.L_9 - .L_8)
	.align		4
.L_8:
        /*0034*/ 	.word	index@(_Z10mulKernel2PiS_PKii)
        /*0038*/ 	.word	0x00000000


	//----- nvinfo : EIATTR_MIN_STACK_SIZE
	.align		4
.L_9:
        /*003c*/ 	.byte	0x04, 0x12
        /*003e*/ 	.short	(.L_11 - .L_10)
	.align		4
.L_10:
        /*0040*/ 	.word	index@(_Z9mulKernelPiS_PKi)
        /*0044*/ 	.word	0x00000000
.L_11:


//--------------------- .nv.compat                --------------------------
	.section	.nv.compat,"",@"SHT_CUDA_COMPAT_INFO"
	.align	4
        /*0000*/ 	.byte	0x02, 0x09, 0x00, 0x00, 0x02, 0x02, 0x01, 0x00, 0x02, 0x05, 0x05, 0x00, 0x03, 0x07, 0x01, 0x01
        /*0010*/ 	.byte	0x02, 0x03, 0x00, 0x00, 0x02, 0x06, 0x01, 0x00, 0x04, 0x0b, 0x08, 0x00, 0x09, 0x00, 0x00, 0x00
        /*0020*/ 	.byte	0x00, 0x00, 0x00, 0x00


//--------------------- .nv.info._Z10mulKernel2PiS_PKii --------------------------
	.section	.nv.info._Z10mulKernel2PiS_PKii,"",@"SHT_CUDA_INFO"
	.sectionflags	@""
	.align	4


	//----- nvinfo : EIATTR_CUDA_API_VERSION
	.align		4
        /*0000*/ 	.byte	0x04, 0x37
        /*0002*/ 	.short	(.L_13 - .L_12)
.L_12:
        /*0004*/ 	.word	0x00000082


	//----- nvinfo : EIATTR_KPARAM_INFO
	.align		4
.L_13:
        /*0008*/ 	.byte	0x04, 0x17
        /*000a*/ 	.short	(.L_15 - .L_14)
.L_14:
        /*000c*/ 	.word	0x00000000
        /*0010*/ 	.short	0x0003
        /*0012*/ 	.short	0x0018
        /*0014*/ 	.byte	0x00, 0xf0, 0x11, 0x00


	//----- nvinfo : EIATTR_KPARAM_INFO
	.align		4
.L_15:
        /*0018*/ 	.byte	0x04, 0x17
        /*001a*/ 	.short	(.L_17 - .L_16)
.L_16:
        /*001c*/ 	.word	0x00000000
        /*0020*/ 	.short	0x0002
        /*0022*/ 	.short	0x0010
        /*0024*/ 	.byte	0x00, 0xf5, 0x21, 0x00


	//----- nvinfo : EIATTR_KPARAM_INFO
	.align		4
.L_17:
        /*0028*/ 	.byte	0x04, 0x17
        /*002a*/ 	.short	(.L_19 - .L_18)
.L_18:
        /*002c*/ 	.word	0x00000000
        /*0030*/ 	.short	0x0001
        /*0032*/ 	.short	0x0008
        /*0034*/ 	.byte	0x00, 0xf5, 0x21, 0x00


	//----- nvinfo : EIATTR_KPARAM_INFO
	.align		4
.L_19:
        /*0038*/ 	.byte	0x04, 0x17
        /*003a*/ 	.short	(.L_21 - .L_20)
.L_20:
        /*003c*/ 	.word	0x00000000
        /*0040*/ 	.short	0x0000
        /*0042*/ 	.short	0x0000
        /*0044*/ 	.byte	0x00, 0xf5, 0x21, 0x00


	//----- nvinfo : EIATTR_SPARSE_MMA_MASK
	.align		4
.L_21:
        /*0048*/ 	.byte	0x03, 0x50
        /*004a*/ 	.short	0x0000


	//----- nvinfo : EIATTR_MAXREG_COUNT
	.align		4
        /*004c*/ 	.byte	0x03, 0x1b
        /*004e*/ 	.short	0x00ff


	//----- nvinfo : EIATTR_MERCURY_ISA_VERSION
	.align		4
        /*0050*/ 	.byte	0x03, 0x5f
        /*0052*/ 	.short	0x0101


	//----- nvinfo : EIATTR_VRC_CTA_INIT_COUNT
	.align		4
        /*0054*/ 	.byte	0x02, 0x4a
	.zero		1
	.zero		1


	//----- nvinfo : EIATTR_EXIT_INSTR_OFFSETS
	.align		4
        /*0058*/ 	.byte	0x04, 0x1c
        /*005a*/ 	.short	(.L_23 - .L_22)


	//   ....[0]....
.L_22:
        /*005c*/ 	.word	0x00000aa0


	//----- nvinfo : EIATTR_CBANK_PARAM_SIZE
	.align		4
.L_23:
        /*0060*/ 	.byte	0x03, 0x19
        /*0062*/ 	.short	0x001c


	//----- nvinfo : EIATTR_PARAM_CBANK
	.align		4
        /*0064*/ 	.byte	0x04, 0x0a
        /*0066*/ 	.short	(.L_25 - .L_24)
	.align		4
.L_24:
        /*0068*/ 	.word	index@(.nv.constant0._Z10mulKernel2PiS_PKii)
        /*006c*/ 	.short	0x0380
        /*006e*/ 	.short	0x001c


	//----- nvinfo : EIATTR_SW_WAR
	.align		4
.L_25:
        /*0070*/ 	.byte	0x04, 0x36
        /*0072*/ 	.short	(.L_27 - .L_26)
.L_26:
        /*0074*/ 	.word	0x00000008
.L_27:


//--------------------- .nv.info._Z9mulKernelPiS_PKi --------------------------
	.section	.nv.info._Z9mulKernelPiS_PKi,"",@"SHT_CUDA_INFO"
	.sectionflags	@""
	.align	4


	//----- nvinfo : EIATTR_CUDA_API_VERSION
	.align		4
        /*0000*/ 	.byte	0x04, 0x37
        /*0002*/ 	.short	(.L_29 - .L_28)
.L_28:
        /*0004*/ 	.word	0x00000082


	//----- nvinfo : EIATTR_KPARAM_INFO
	.align		4
.L_29:
        /*0008*/ 	.byte	0x04, 0x17
        /*000a*/ 	.short	(.L_31 - .L_30)
.L_30:
        /*000c*/ 	.word	0x00000000
        /*0010*/ 	.short	0x0002
        /*0012*/ 	.short	0x0010
        /*0014*/ 	.byte	0x00, 0xf5, 0x21, 0x00


	//----- nvinfo : EIATTR_KPARAM_INFO
	.align		4
.L_31:
        /*0018*/ 	.byte	0x04, 0x17
        /*001a*/ 	.short	(.L_33 - .L_32)
.L_32:
        /*001c*/ 	.word	0x00000000
        /*0020*/ 	.short	0x0001
        /*0022*/ 	.short	0x0008
        /*0024*/ 	.byte	0x00, 0xf5, 0x21, 0x00


	//----- nvinfo : EIATTR_KPARAM_INFO
	.align		4
.L_33:
        /*0028*/ 	.byte	0x04, 0x17
        /*002a*/ 	.short	(.L_35 - .L_34)
.L_34:
        /*002c*/ 	.word	0x00000000
        /*0030*/ 	.short	0x0000
        /*0032*/ 	.short	0x0000
        /*0034*/ 	.byte	0x00, 0xf5, 0x21, 0x00


	//----- nvinfo : EIATTR_SPARSE_MMA_MASK
	.align		4
.L_35:
        /*0038*/ 	.byte	0x03, 0x50
        /*003a*/ 	.short	0x0000


	//----- nvinfo : EIATTR_MAXREG_COUNT
	.align		4
        /*003c*/ 	.byte	0x03, 0x1b
        /*003e*/ 	.short	0x00ff


	//----- nvinfo : EIATTR_MERCURY_ISA_VERSION
	.align		4
        /*0040*/ 	.byte	0x03, 0x5f
        /*0042*/ 	.short	0x0101


	//----- nvinfo : EIATTR_VRC_CTA_INIT_COUNT
	.align		4
        /*0044*/ 	.byte	0x02, 0x4a
	.zero		1
	.zero		1


	//----- nvinfo : EIATTR_EXIT_INSTR_OFFSETS
	.align		4
        /*0048*/ 	.byte	0x04, 0x1c
        /*004a*/ 	.short	(.L_37 - .L_36)


	//   ....[0]....
.L_36:
        /*004c*/ 	.word	0x00000b20


	//----- nvinfo : EIATTR_CBANK_PARAM_SIZE
	.align		4
.L_37:
        /*0050*/ 	.byte	0x03, 0x19
        /*0052*/ 	.short	0x0018


	//----- nvinfo : EIATTR_PARAM_CBANK
	.align		4
        /*0054*/ 	.byte	0x04, 0x0a
        /*0056*/ 	.short	(.L_39 - .L_38)
	.align		4
.L_38:
        /*0058*/ 	.word	index@(.nv.constant0._Z9mulKernelPiS_PKi)
        /*005c*/ 	.short	0x0380
        /*005e*/ 	.short	0x0018


	//----- nvinfo : EIATTR_SW_WAR
	.align		4
.L_39:
        /*0060*/ 	.byte	0x04, 0x36
        /*0062*/ 	.short	(.L_41 - .L_40)
.L_40:
        /*0064*/ 	.word	0x00000008
.L_41:


//--------------------- .nv.callgraph             --------------------------
	.section	.nv.callgraph,"",@"SHT_CUDA_CALLGRAPH"
	.align	4
	.sectionentsize	8
	.align		4
        /*0000*/ 	.word	0x00000000
	.align		4
        /*0004*/ 	.word	0xffffffff
	.align		4
        /*0008*/ 	.word	0x00000000
	.align		4
        /*000c*/ 	.word	0xfffffffe
	.align		4
        /*0010*/ 	.word	0x00000000
	.align		4
        /*0014*/ 	.word	0xfffffffd
	.align		4
        /*0018*/ 	.word	0x00000000
	.align		4
        /*001c*/ 	.word	0xfffffffc


//--------------------- .text._Z10mulKernel2PiS_PKii --------------------------
	.section	.text._Z10mulKernel2PiS_PKii,"ax",@progbits
	.align	128
        .global         _Z10mulKernel2PiS_PKii
        .type           _Z10mulKernel2PiS_PKii,@function
        .size           _Z10mulKernel2PiS_PKii,(.L_x_10 - _Z10mulKernel2PiS_PKii)
        .other          _Z10mulKernel2PiS_PKii,@"STO_CUDA_ENTRY STV_DEFAULT"
_Z10mulKernel2PiS_PKii:
.text._Z10mulKernel2PiS_PKii:
[----:B------:R-:W-:Y:S01]  /*0000*/  LDC R1, c[0x0][0x37c] ;  /* 0x0000df00ff017b82 */ /* 0x000fe20000000800 */
[----:B------:R-:W0:Y:S07]  /*0010*/  S2R R2, SR_TID.Y ;  /* 0x0000000000027919 */ /* 0x000e2e0000002200 */
[----:B------:R-:W1:Y:S01]  /*0020*/  LDC R0, c[0x0][0x360] ;  /* 0x0000d800ff007b82 */ /* 0x000e620000000800 */
[----:B------:R-:W2:Y:S01]  /*0030*/  LDCU UR20, c[0x0][0x398] ;  /* 0x00007300ff1477ac */ /* 0x000ea20008000800 */
[----:B------:R-:W-:Y:S01]  /*0040*/  HFMA2 R12, -RZ, RZ, 0, 0 ;  /* 0x00000000ff0c7431 */ /* 0x000fe200000001ff */
[----:B------:R-:W1:Y:S01]  /*0050*/  S2R R3, SR_TID.X ;  /* 0x0000000000037919 */ /* 0x000e620000002100 */
[----:B------:R-:W3:Y:S04]  /*0060*/  LDCU.64 UR18, c[0x0][0x358] ;  /* 0x00006b00ff1277ac */ /* 0x000ee80008000a00 */
[----:B------:R-:W0:Y:S08]  /*0070*/  S2UR UR5, SR_CTAID.Y ;  /* 0x00000000000579c3 */ /* 0x000e300000002600 */
[----:B------:R-:W0:Y:S01]  /*0080*/  LDC R13, c[0x0][0x364] ;  /* 0x0000d900ff0d7b82 */ /* 0x000e220000000800 */
[----:B--2---:R-:W-:-:S07]  /*0090*/  UISETP.GE.AND UP0, UPT, UR20, 0x1, UPT ;  /* 0x000000011400788c */ /* 0x004fce000bf06270 */
[----:B------:R-:W1:Y:S01]  /*00a0*/  S2UR UR4, SR_CTAID.X ;  /* 0x00000000000479c3 */ /* 0x000e620000002500 */
[----:B0-----:R-:W-:-:S04]  /*00b0*/  IMAD R13, R13, UR5, R2 ;  /* 0x000000050d0d7c24 */ /* 0x001fc8000f8e0202 */
[----:B------:R-:W-:Y:S02]  /*00c0*/  IMAD R13, R13, UR20, RZ ;  /* 0x000000140d0d7c24 */ /* 0x000fe4000f8e02ff */
[----:B-1----:R-:W-:Y:S01]  /*00d0*/  IMAD R0, R0, UR4, R3 ;  /* 0x0000000400007c24 */ /* 0x002fe2000f8e0203 */
[----:B---3--:R-:W-:Y:S06]  /*00e0*/  BRA.U !UP0, `(.L_x_0) ;  /* 0x00000009085c7547 */ /* 0x008fec000b800000 */
[----:B------:R-:W-:Y:S01]  /*00f0*/  UISETP.GE.U32.AND UP1, UPT, UR20, 0x8, UPT ;  /* 0x000000081400788c */ /* 0x000fe2000bf26070 */
[----:B------:R-:W-:Y:S01]  /*0100*/  MOV R12, RZ ;  /* 0x000000ff000c7202 */ /* 0x000fe20000000f00 */
[----:B------:R-:W-:Y:S01]  /*0110*/  ULOP3.LUT UR21, UR20, 0x7, URZ, 0xc0, !UPT ;  /* 0x0000000714157892 */ /* 0x000fe2000f8ec0ff */
[----:B------:R-:W-:-:S03]  /*0120*/  UMOV UR4, URZ ;  /* 0x000000ff00047c82 */ /* 0x000fc60008000000 */
[----:B------:R-:W-:-:S03]  /*0130*/  UISETP.NE.AND UP0, UPT, UR21, URZ, UPT ;  /* 0x000000ff1500728c */ /* 0x000fc6000bf05270 */
[----:B------:R-:W-:Y:S08]  /*0140*/  BRA.U !UP1, `(.L_x_1) ;  /* 0x0000000509007547 */ /* 0x000ff0000b800000 */
[----:B------:R-:W0:Y:S01]  /*0150*/  LDC.64 R2, c[0x0][0x388] ;  /* 0x0000e200ff027b82 */ /* 0x000e220000000a00 */
[----:B------:R-:W1:Y:S01]  /*0160*/  LDCU.64 UR22, c[0x0][0x390] ;  /* 0x00007200ff1677ac */ /* 0x000e620008000a00 */
[----:B------:R-:W-:Y:S02]  /*0170*/  MOV R12, RZ ;  /* 0x000000ff000c7202 */ /* 0x000fe40000000f00 */
[----:B------:R-:W-:Y:S01]  /*0180*/  MOV R14, R0 ;  /* 0x00000000000e7202 */ /* 0x000fe20000000f00 */
[----:B------:R-:W-:-:S04]  /*0190*/  ULOP3.LUT UR4, UR20, 0x7ffffff8, URZ, 0xc0, !UPT ;  /* 0x7ffffff814047892 */ /* 0x000fc8000f8ec0ff */
[----:B------:R-:W-:Y:S02]  /*01a0*/  UIADD3 UR5, UPT, UPT, -UR4, URZ, URZ ;  /* 0x000000ff04057290 */ /* 0x000fe4000fffe1ff */
[----:B-1----:R-:W-:Y:S02]  /*01b0*/  UIMAD.WIDE.U32 UR6, UR20, 0x8, UR22 ;  /* 0x00000008140678a5 */ /* 0x002fe4000f8e0016 */
[----:B------:R-:W-:Y:S02]  /*01c0*/  UIMAD.WIDE.U32 UR8, UR20, 0xc, UR22 ;  /* 0x0000000c140878a5 */ /* 0x000fe4000f8e0016 */
[----:B------:R-:W-:Y:S01]  /*01d0*/  UIMAD.WIDE.U32 UR10, UR20, 0x10, UR22 ;  /* 0x00000010140a78a5 */ /* 0x000fe2000f8e0016 */
[----:B0-----:R-:W-:Y:S01]  /*01e0*/  IMAD.WIDE.U32 R2, R13, 0x4, R2 ;  /* 0x000000040d027825 */ /* 0x001fe200078e0002 */
[----:B------:R-:W-:Y:S02]  /*01f0*/  UIMAD.WIDE.U32 UR12, UR20, 0x14, UR22 ;  /* 0x00000014140c78a5 */ /* 0x000fe4000f8e0016 */
[----:B------:R-:W-:Y:S01]  /*0200*/  UIMAD.WIDE.U32 UR14, UR20, 0x18, UR22 ;  /* 0x00000018140e78a5 */ /* 0x000fe2000f8e0016 */
[----:B------:R-:W-:Y:S01]  /*0210*/  IADD3 R2, P0, PT, R2, 0x10, RZ ;  /* 0x0000001002027810 */ /* 0x000fe20007f1e0ff */
[----:B------:R-:W-:-:S03]  /*0220*/  UIMAD.WIDE.U32 UR16, UR20, 0x1c, UR22 ;  /* 0x0000001c141078a5 */ /* 0x000fc6000f8e0016 */
[----:B------:R-:W-:-:S09]  /*0230*/  IADD3.X R3, PT, PT, RZ, R3, RZ, P0, !PT ;  /* 0x00000003ff037210 */ /* 0x000fd200007fe4ff */
.L_x_2:
[----:B------:R-:W-:Y:S01]  /*0240*/  HFMA2 R23, -RZ, RZ, 0, 2.384185791015625e-07 ;  /* 0x00000004ff177431 */ /* 0x000fe200000001ff */
[----:B------:R-:W-:Y:S01]  /*0250*/  UIMAD.WIDE.U32 UR24, UR20, 0x4, UR22 ;  /* 0x00000004141878a5 */ /* 0x000fe2000f8e0016 */
[----:B------:R-:W-:Y:S01]  /*0260*/  HFMA2 R11, -RZ, RZ, 0, 2.384185791015625e-07 ;  /* 0x00000004ff0b7431 */ /* 0x000fe200000001ff */
[----:B------:R-:W-:Y:S01]  /*0270*/  MOV R25, 0x4 ;  /* 0x0000000400197802 */ /* 0x000fe20000000f00 */
[----:B------:R-:W2:Y:S03]  /*0280*/  LDG.E R21, desc[UR18][R2.64+-0x10] ;  /* 0xfffff01202157981 */ /* 0x000ea6000c1e1900 */
[----:B------:R-:W-:Y:S01]  /*0290*/  MOV R8, UR24 ;  /* 0x0000001800087c02 */ /* 0x000fe20008000f00 */
[----:B------:R-:W3:Y:S01]  /*02a0*/  LDG.E R19, desc[UR18][R2.64+-0xc] ;  /* 0xfffff41202137981 */ /* 0x000ee2000c1e1900 */
[----:B------:R-:W-:Y:S01]  /*02b0*/  MOV R9, UR25 ;  /* 0x0000001900097c02 */ /* 0x000fe20008000f00 */
[C---:B------:R-:W-:Y:S01]  /*02c0*/  IMAD.WIDE R22, R14.reuse, R23, UR22 ;  /* 0x000000160e167e25 */ /* 0x040fe2000f8e0217 */
[----:B------:R-:W-:Y:S01]  /*02d0*/  MOV R5, 0x4 ;  /* 0x0000000400057802 */ /* 0x000fe20000000f00 */
[----:B------:R-:W4:Y:S02]  /*02e0*/  LDG.E R17, desc[UR18][R2.64+-0x8] ;  /* 0xfffff81202117981 */ /* 0x000f24000c1e1900 */
[----:B------:R-:W-:-:S02]  /*02f0*/  IMAD.WIDE R8, R14, 0x4, R8 ;  /* 0x000000040e087825 */ /* 0x000fc400078e0208 */
[----:B------:R-:W2:Y:S02]  /*0300*/  LDG.E R22, desc[UR18][R22.64] ;  /* 0x0000001216167981 */ /* 0x000ea4000c1e1900 */
[C---:B------:R-:W-:Y:S02]  /*0310*/  IMAD.WIDE R24, R14.reuse, R25, UR6 ;  /* 0x000000060e187e25 */ /* 0x040fe4000f8e0219 */
[----:B------:R0:W3:Y:S02]  /*0320*/  LDG.E R20, desc[UR18][R8.64] ;  /* 0x0000001208147981 */ /* 0x0000e4000c1e1900 */
[----:B------:R-:W-:Y:S02]  /*0330*/  IMAD.WIDE R10, R14, R11, UR8 ;  /* 0x000000080e0a7e25 */ /* 0x000fe4000f8e020b */
[----:B------:R-:W4:Y:S02]  /*0340*/  LDG.E R18, desc[UR18][R24.64] ;  /* 0x0000001218127981 */ /* 0x000f24000c1e1900 */
[----:B------:R-:W-:-:S02]  /*0350*/  IMAD.MOV.U32 R7, RZ, RZ, 0x4 ;  /* 0x00000004ff077424 */ /* 0x000fc400078e00ff */
[C---:B------:R-:W-:Y:S01]  /*0360*/  IMAD.WIDE R4, R14.reuse, R5, UR10 ;  /* 0x0000000a0e047e25 */ /* 0x040fe2000f8e0205 */
[----:B------:R1:W5:Y:S03]  /*0370*/  LDG.E R16, desc[UR18][R10.64] ;  /* 0x000000120a107981 */ /* 0x000366000c1e1900 */
[----:B0-----:R-:W-:Y:S01]  /*0380*/  HFMA2 R9, -RZ, RZ, 0, 2.384185791015625e-07 ;  /* 0x00000004ff097431 */ /* 0x001fe200000001ff */
[----:B------:R-:W5:Y:S01]  /*0390*/  LDG.E R15, desc[UR18][R2.64+-0x4] ;  /* 0xfffffc12020f7981 */ /* 0x000f62000c1e1900 */
[C---:B------:R-:W-:Y:S01]  /*03a0*/  IMAD.WIDE R6, R14.reuse, R7, UR12 ;  /* 0x0000000c0e067e25 */ /* 0x040fe2000f8e0207 */
[----:B------:R-:W-:Y:S02]  /*03b0*/  MOV R27, 0x4 ;  /* 0x00000004001b7802 */ /* 0x000fe40000000f00 */
[----:B------:R0:W5:Y:S04]  /*03c0*/  LDG.E R4, desc[UR18][R4.64] ;  /* 0x0000001204047981 */ /* 0x000168000c1e1900 */
[----:B------:R-:W5:Y:S01]  /*03d0*/  LDG.E R23, desc[UR18][R2.64] ;  /* 0x0000001202177981 */ /* 0x000f62000c1e1900 */
[----:B------:R-:W-:-:S03]  /*03e0*/  IMAD.WIDE R8, R14, R9, UR14 ;  /* 0x0000000e0e087e25 */ /* 0x000fc6000f8e0209 */
[----:B------:R-:W5:Y:S01]  /*03f0*/  LDG.E R7, desc[UR18][R6.64] ;  /* 0x0000001206077981 */ /* 0x000f62000c1e1900 */
[----:B-1----:R-:W-:-:S03]  /*0400*/  IMAD.WIDE R10, R14, R27, UR16 ;  /* 0x000000100e0a7e25 */ /* 0x002fc6000f8e021b */
[----:B------:R-:W5:Y:S04]  /*0410*/  LDG.E R24, desc[UR18][R2.64+0x4] ;  /* 0x0000041202187981 */ /* 0x000f68000c1e1900 */
[----:B------:R-:W5:Y:S04]  /*0420*/  LDG.E R8, desc[UR18][R8.64] ;  /* 0x0000001208087981 */ /* 0x000f68000c1e1900 */
[----:B------:R-:W5:Y:S04]  /*0430*/  LDG.E R25, desc[UR18][R2.64+0x8] ;  /* 0x0000081202197981 */ /* 0x000f68000c1e1900 */
[----:B------:R-:W5:Y:S04]  /*0440*/  LDG.E R10, desc[UR18][R10.64] ;  /* 0x000000120a0a7981 */ /* 0x000f68000c1e1900 */
[----:B------:R1:W5:Y:S01]  /*0450*/  LDG.E R27, desc[UR18][R2.64+0xc] ;  /* 0x00000c12021b7981 */ /* 0x000362000c1e1900 */
[----:B------:R-:W-:-:S04]  /*0460*/  UIADD3 UR5, UPT, UPT, UR5, 0x8, URZ ;  /* 0x0000000805057890 */ /* 0x000fc8000fffe0ff */
[----:B------:R-:W-:Y:S01]  /*0470*/  UISETP.NE.AND UP1, UPT, UR5, URZ, UPT ;  /* 0x000000ff0500728c */ /* 0x000fe2000bf25270 */
[----:B0-----:R-:W-:Y:S02]  /*0480*/  MOV R5, UR20 ;  /* 0x0000001400057c02 */ /* 0x001fe40008000f00 */
[----:B-1----:R-:W-:Y:S02]  /*0490*/  IADD3 R2, P0, PT, R2, 0x20, RZ ;  /* 0x0000002002027810 */ /* 0x002fe40007f1e0ff */
[----:B------:R-:W-:Y:S02]  /*04a0*/  LEA R14, R5, R14, 0x3 ;  /* 0x0000000e050e7211 */ /* 0x000fe400078e18ff */
[----:B------:R-:W-:Y:S01]  /*04b0*/  IADD3.X R3, PT, PT, RZ, R3, RZ, P0, !PT ;  /* 0x00000003ff037210 */ /* 0x000fe200007fe4ff */
[----:B--2---:R-:W-:-:S04]  /*04c0*/  IMAD R21, R21, R22, R12 ;  /* 0x0000001615157224 */ /* 0x004fc800078e020c */
[----:B---3--:R-:W-:-:S04]  /*04d0*/  IMAD R19, R19, R20, R21 ;  /* 0x0000001413137224 */ /* 0x008fc800078e0215 */
[----:B----4-:R-:W-:-:S04]  /*04e0*/  IMAD R17, R17, R18, R19 ;  /* 0x0000001211117224 */ /* 0x010fc800078e0213 */
[----:B-----5:R-:W-:-:S04]  /*04f0*/  IMAD R15, R15, R16, R17 ;  /* 0x000000100f0f7224 */ /* 0x020fc800078e0211 */
[----:B------:R-:W-:-:S04]  /*0500*/  IMAD R4, R23, R4, R15 ;  /* 0x0000000417047224 */ /* 0x000fc800078e020f */
[----:B------:R-:W-:-:S04]  /*0510*/  IMAD R4, R24, R7, R4 ;  /* 0x0000000718047224 */ /* 0x000fc800078e0204 */
[----:B------:R-:W-:-:S04]  /*0520*/  IMAD R4, R25, R8, R4 ;  /* 0x0000000819047224 */ /* 0x000fc800078e0204 */
[----:B------:R-:W-:Y:S01]  /*0530*/  IMAD R12, R27, R10, R4 ;  /* 0x0000000a1b0c7224 */ /* 0x000fe200078e0204 */
[----:B------:R-:W-:Y:S06]  /*0540*/  BRA.U UP1, `(.L_x_2) ;  /* 0xfffffffd013c7547 */ /* 0x000fec000b83ffff */
.L_x_1:
[----:B------:R-:W-:Y:S05]  /*0550*/  BRA.U !UP0, `(.L_x_0) ;  /* 0x0000000508407547 */ /* 0x000fea000b800000 */
[----:B------:R-:W-:Y:S02]  /*0560*/  UISETP.GE.U32.AND UP0, UPT, UR21, 0x4, UPT ;  /* 0x000000041500788c */ /* 0x000fe4000bf06070 */
[----:B------:R-:W-:-:S04]  /*0570*/  ULOP3.LUT UR5, UR20, 0x3, URZ, 0xc0, !UPT ;  /* 0x0000000314057892 */ /* 0x000fc8000f8ec0ff */
[----:B------:R-:W-:-:S03]  /*0580*/  UISETP.NE.AND UP1, UPT, UR5, URZ, UPT ;  /* 0x000000ff0500728c */ /* 0x000fc6000bf25270 */
[----:B------:R-:W-:Y:S08]  /*0590*/  BRA.U !UP0, `(.L_x_3) ;  /* 0x00000001087c7547 */ /* 0x000ff0000b800000 */
[----:B------:R-:W0:Y:S01]  /*05a0*/  LDC.64 R6, c[0x0][0x390] ;  /* 0x0000e400ff067b82 */ /* 0x000e220000000a00 */
[----:B------:R-:W1:Y:S01]  /*05b0*/  LDCU.64 UR6, c[0x0][0x388] ;  /* 0x00007100ff0677ac */ /* 0x000e620008000a00 */
[----:B------:R-:W-:Y:S02]  /*05c0*/  MOV R9, UR4 ;  /* 0x0000000400097c02 */ /* 0x000fe40008000f00 */
[C---:B------:R-:W-:Y:S02]  /*05d0*/  IADD3 R3, PT, PT, R13.reuse, UR4, RZ ;  /* 0x000000040d037c10 */ /* 0x040fe4000fffe0ff */
[----:B------:R-:W-:Y:S01]  /*05e0*/  IADD3 R10, P0, PT, R13, UR4, RZ ;  /* 0x000000040d0a7c10 */ /* 0x000fe2000ff1e0ff */
[----:B------:R-:W-:Y:S01]  /*05f0*/  IMAD R9, R9, UR20, R0 ;  /* 0x0000001409097c24 */ /* 0x000fe2000f8e0200 */
[----:B------:R-:W2:Y:S01]  /*0600*/  LDC.64 R4, c[0x0][0x388] ;  /* 0x0000e200ff047b82 */ /* 0x000ea20000000a00 */
[----:B------:R-:W-:Y:S02]  /*0610*/  MOV R11, UR20 ;  /* 0x00000014000b7c02 */ /* 0x000fe40008000f00 */
[----:B------:R-:W-:Y:S01]  /*0620*/  MOV R15, UR20 ;  /* 0x00000014000f7c02 */ /* 0x000fe20008000f00 */
[----:B0-----:R-:W-:Y:S01]  /*0630*/  IMAD.WIDE R6, R9, 0x4, R6 ;  /* 0x0000000409067825 */ /* 0x001fe200078e0206 */
[----:B------:R-:W-:-:S05]  /*0640*/  MOV R9, UR20 ;  /* 0x0000001400097c02 */ /* 0x000fca0008000f00 */
[----:B------:R-:W-:Y:S02]  /*0650*/  IMAD.WIDE.U32 R8, R9, 0x4, R6 ;  /* 0x0000000409087825 */ /* 0x000fe400078e0006 */
[----:B------:R-:W3:Y:S02]  /*0660*/  LDG.E R6, desc[UR18][R6.64] ;  /* 0x0000001206067981 */ /* 0x000ee4000c1e1900 */
[----:B--2---:R-:W-:Y:S02]  /*0670*/  IMAD.WIDE.U32 R4, R3, 0x4, R4 ;  /* 0x0000000403047825 */ /* 0x004fe400078e0004 */
[----:B------:R-:W2:Y:S02]  /*0680*/  LDG.E R17, desc[UR18][R8.64] ;  /* 0x0000001208117981 */ /* 0x000ea4000c1e1900 */
[----:B------:R-:W-:Y:S01]  /*0690*/  IMAD.X R3, RZ, RZ, RZ, P0 ;  /* 0x000000ffff037224 */ /* 0x000fe200000e06ff */
[C---:B-1----:R-:W-:Y:S01]  /*06a0*/  LEA R2, P0, R10.reuse, UR6, 0x2 ;  /* 0x000000060a027c11 */ /* 0x042fe2000f8010ff */
[----:B------:R-:W3:Y:S03]  /*06b0*/  LDG.E R5, desc[UR18][R4.64] ;  /* 0x0000001204057981 */ /* 0x000ee6000c1e1900 */
[----:B------:R-:W-:Y:S01]  /*06c0*/  LEA.HI.X R3, R10, UR7, R3, 0x2, P0 ;  /* 0x000000070a037c11 */ /* 0x000fe200080f1403 */
[----:B------:R-:W-:-:S04]  /*06d0*/  IMAD.WIDE.U32 R10, R11, 0x4, R8 ;  /* 0x000000040b0a7825 */ /* 0x000fc800078e0008 */
[----:B------:R-:W2:Y:S01]  /*06e0*/  LDG.E R16, desc[UR18][R2.64+0x4] ;  /* 0x0000041202107981 */ /* 0x000ea2000c1e1900 */
[----:B------:R-:W-:-:S03]  /*06f0*/  IMAD.WIDE.U32 R14, R15, 0x4, R10 ;  /* 0x000000040f0e7825 */ /* 0x000fc600078e000a */
[----:B------:R-:W4:Y:S04]  /*0700*/  LDG.E R19, desc[UR18][R10.64] ;  /* 0x000000120a137981 */ /* 0x000f28000c1e1900 */
[----:B------:R-:W4:Y:S04]  /*0710*/  LDG.E R18, desc[UR18][R2.64+0x8] ;  /* 0x0000081202127981 */ /* 0x000f28000c1e1900 */
[----:B------:R-:W5:Y:S04]  /*0720*/  LDG.E R20, desc[UR18][R2.64+0xc] ;  /* 0x00000c1202147981 */ /* 0x000f68000c1e1900 */
[----:B------:R-:W5:Y:S01]  /*0730*/  LDG.E R14, desc[UR18][R14.64] ;  /* 0x000000120e0e7981 */ /* 0x000f62000c1e1900 */
[----:B------:R-:W-:Y:S01]  /*0740*/  UIADD3 UR4, UPT, UPT, UR4, 0x4, URZ ;  /* 0x0000000404047890 */ /* 0x000fe2000fffe0ff */
[----:B---3--:R-:W-:-:S04]  /*0750*/  IMAD R5, R5, R6, R12 ;  /* 0x0000000605057224 */ /* 0x008fc800078e020c */
[----:B--2---:R-:W-:-:S04]  /*0760*/  IMAD R5, R16, R17, R5 ;  /* 0x0000001110057224 */ /* 0x004fc800078e0205 */
[----:B----4-:R-:W-:-:S04]  /*0770*/  IMAD R5, R18, R19, R5 ;  /* 0x0000001312057224 */ /* 0x010fc800078e0205 */
[----:B-----5:R-:W-:-:S07]  /*0780*/  IMAD R12, R20, R14, R5 ;  /* 0x0000000e140c7224 */ /* 0x020fce00078e0205 */
.L_x_3:
[----:B------:R-:W-:Y:S05]  /*0790*/  BRA.U !UP1, `(.L_x_0) ;  /* 0x0000000109b07547 */ /* 0x000fea000b800000 */
[----:B------:R-:W-:Y:S01]  /*07a0*/  UISETP.NE.AND UP0, UPT, UR5, 0x1, UPT ;  /* 0x000000010500788c */ /* 0x000fe2000bf05270 */
[----:B------:R-:W-:Y:S01]  /*07b0*/  MOV R7, UR4 ;  /* 0x0000000400077c02 */ /* 0x000fe20008000f00 */
[----:B------:R-:W-:Y:S02]  /*07c0*/  ULOP3.LUT UR5, UR20, 0x1, URZ, 0xc0, !UPT ;  /* 0x0000000114057892 */ /* 0x000fe4000f8ec0ff */
[----:B------:R-:W-:Y:S02]  /*07d0*/  MOV R15, UR20 ;  /* 0x00000014000f7c02 */ /* 0x000fe40008000f00 */
[----:B------:R-:W-:Y:S01]  /*07e0*/  UISETP.NE.U32.AND UP1, UPT, UR5, 0x1, UPT ;  /* 0x000000010500788c */ /* 0x000fe2000bf25070 */
[----:B------:R-:W-:-:S04]  /*07f0*/  PLOP3.LUT P1, PT, PT, PT, UP0, 0x80, 0x8 ;  /* 0x000000000008781c */ /* 0x000fc80003f2f008 */
[----:B------:R-:W0:Y:S01]  /*0800*/  @UP0 LDCU.64 UR6, c[0x0][0x388] ;  /* 0x00007100ff0607ac */ /* 0x000e220008000a00 */
[----:B------:R-:W-:Y:S01]  /*0810*/  PLOP3.LUT P0, PT, PT, PT, UP1, 0x80, 0x8 ;  /* 0x000000000008781c */ /* 0x000fe20003f0f018 */
[----:B------:R-:W1:Y:S01]  /*0820*/  @UP0 LDCU.64 UR8, c[0x0][0x390] ;  /* 0x00007200ff0807ac */ /* 0x000e620008000a00 */
[----:B------:R-:W2:Y:S06]  /*0830*/  @UP0 LDCU.64 UR10, c[0x0][0x388] ;  /* 0x00007100ff0a07ac */ /* 0x000eac0008000a00 */
[C---:B------:R-:W-:Y:S02]  /*0840*/  @P1 IADD3 R3, PT, PT, R13.reuse, UR4, RZ ;  /* 0x000000040d031c10 */ /* 0x040fe4000fffe0ff */
[----:B------:R-:W-:Y:S01]  /*0850*/  @P1 IADD3 R6, P2, PT, R13, UR4, RZ ;  /* 0x000000040d061c10 */ /* 0x000fe2000ff5e0ff */
[----:B------:R-:W3:Y:S01]  /*0860*/  @!UP1 LDCU.64 UR12, c[0x0][0x388] ;  /* 0x00007100ff0c97ac */ /* 0x000ee20008000a00 */
[----:B------:R-:W-:Y:S01]  /*0870*/  @UP0 UIADD3 UR4, UPT, UPT, UR4, 0x2, URZ ;  /* 0x0000000204040890 */ /* 0x000fe2000fffe0ff */
[----:B0-----:R-:W-:-:S02]  /*0880*/  MOV R10, UR6 ;  /* 0x00000006000a7c02 */ /* 0x001fc40008000f00 */
[----:B------:R-:W-:Y:S01]  /*0890*/  MOV R11, UR7 ;  /* 0x00000007000b7c02 */ /* 0x000fe20008000f00 */
[----:B------:R-:W0:Y:S01]  /*08a0*/  @!UP1 LDCU.64 UR6, c[0x0][0x390] ;  /* 0x00007200ff0697ac */ /* 0x000e220008000a00 */
[----:B-1----:R-:W-:Y:S02]  /*08b0*/  MOV R4, UR8 ;  /* 0x0000000800047c02 */ /* 0x002fe40008000f00 */
[----:B------:R-:W-:Y:S01]  /*08c0*/  MOV R5, UR9 ;  /* 0x0000000900057c02 */ /* 0x000fe20008000f00 */
[----:B------:R-:W-:-:S04]  /*08d0*/  @P1 IMAD.WIDE.U32 R10, R3, 0x4, R10 ;  /* 0x00000004030a1825 */ /* 0x000fc800078e000a */
[----:B------:R-:W-:Y:S02]  /*08e0*/  @P1 IMAD R3, R7, UR20, R0 ;  /* 0x0000001407031c24 */ /* 0x000fe4000f8e0200 */
[----:B------:R-:W-:Y:S01]  /*08f0*/  @P1 IMAD.X R7, RZ, RZ, RZ, P2 ;  /* 0x000000ffff071224 */ /* 0x000fe200010e06ff */
[C---:B--2---:R-:W-:Y:S01]  /*0900*/  @P1 LEA R2, P2, R6.reuse, UR10, 0x2 ;  /* 0x0000000a06021c11 */ /* 0x044fe2000f8410ff */
[----:B------:R-:W-:Y:S01]  /*0910*/  @P1 IMAD.WIDE R4, R3, 0x4, R4 ;  /* 0x0000000403041825 */ /* 0x000fe200078e0204 */
[----:B------:R-:W-:Y:S01]  /*0920*/  MOV R19, UR4 ;  /* 0x0000000400137c02 */ /* 0x000fe20008000f00 */
[----:B------:R-:W2:Y:S01]  /*0930*/  @P1 LDG.E R11, desc[UR18][R10.64] ;  /* 0x000000120a0b1981 */ /* 0x000ea2000c1e1900 */
[----:B------:R-:W-:Y:S02]  /*0940*/  @P1 LEA.HI.X R3, R6, UR11, R7, 0x2, P2 ;  /* 0x0000000b06031c11 */ /* 0x000fe400090f1407 */
[----:B---3--:R-:W-:Y:S01]  /*0950*/  MOV R6, UR12 ;  /* 0x0000000c00067c02 */ /* 0x008fe20008000f00 */
[----:B------:R-:W-:Y:S01]  /*0960*/  @P1 IMAD.WIDE.U32 R14, R15, 0x4, R4 ;  /* 0x000000040f0e1825 */ /* 0x000fe200078e0004 */
[----:B------:R-:W-:Y:S01]  /*0970*/  MOV R7, UR13 ;  /* 0x0000000d00077c02 */ /* 0x000fe20008000f00 */
[----:B------:R-:W2:Y:S01]  /*0980*/  @P1 LDG.E R4, desc[UR18][R4.64] ;  /* 0x0000001204041981 */ /* 0x000ea2000c1e1900 */
[----:B------:R-:W-:Y:S01]  /*0990*/  @!P0 IADD3 R17, PT, PT, R13, UR4, RZ ;  /* 0x000000040d118c10 */ /* 0x000fe2000fffe0ff */
[----:B------:R-:W-:Y:S01]  /*09a0*/  @!P0 IMAD R19, R19, UR20, R0 ;  /* 0x0000001413138c24 */ /* 0x000fe2000f8e0200 */
[----:B0-----:R-:W-:Y:S01]  /*09b0*/  MOV R8, UR6 ;  /* 0x0000000600087c02 */ /* 0x001fe20008000f00 */
[----:B------:R-:W3:Y:S01]  /*09c0*/  @P1 LDG.E R14, desc[UR18][R14.64] ;  /* 0x000000120e0e1981 */ /* 0x000ee2000c1e1900 */
[----:B------:R-:W-:Y:S01]  /*09d0*/  MOV R9, UR7 ;  /* 0x0000000700097c02 */ /* 0x000fe20008000f00 */
[----:B------:R-:W-:-:S02]  /*09e0*/  @!P0 IMAD.WIDE.U32 R6, R17, 0x4, R6 ;  /* 0x0000000411068825 */ /* 0x000fc400078e0006 */
[----:B------:R-:W3:Y:S02]  /*09f0*/  @P1 LDG.E R2, desc[UR18][R2.64+0x4] ;  /* 0x0000041202021981 */ /* 0x000ee4000c1e1900 */
[----:B------:R-:W-:Y:S02]  /*0a00*/  @!P0 IMAD.WIDE R8, R19, 0x4, R8 ;  /* 0x0000000413088825 */ /* 0x000fe400078e0208 */
[----:B------:R-:W4:Y:S04]  /*0a10*/  @!P0 LDG.E R7, desc[UR18][R6.64] ;  /* 0x0000001206078981 */ /* 0x000f28000c1e1900 */
[----:B------:R-:W4:Y:S01]  /*0a20*/  @!P0 LDG.E R8, desc[UR18][R8.64] ;  /* 0x0000001208088981 */ /* 0x000f22000c1e1900 */
[----:B--2---:R-:W-:-:S04]  /*0a30*/  @P1 IMAD R11, R11, R4, R12 ;  /* 0x000000040b0b1224 */ /* 0x004fc800078e020c */
[----:B---3--:R-:W-:-:S04]  /*0a40*/  @P1 IMAD R12, R2, R14, R11 ;  /* 0x0000000e020c1224 */ /* 0x008fc800078e020b */
[----:B----4-:R-:W-:-:S07]  /*0a50*/  @!P0 IMAD R12, R7, R8, R12 ;  /* 0x00000008070c8224 */ /* 0x010fce00078e020c */
.L_x_0:
[----:B------:R-:W0:Y:S01]  /*0a60*/  LDC.64 R2, c[0x0][0x380] ;  /* 0x0000e000ff027b82 */ /* 0x000e220000000a00 */
[----:B------:R-:W-:-:S05]  /*0a70*/  IADD3 R13, PT, PT, R0, R13, RZ ;  /* 0x0000000d000d7210 */ /* 0x000fca0007ffe0ff */
[----:B0-----:R-:W-:-:S05]  /*0a80*/  IMAD.WIDE R2, R13, 0x4, R2 ;  /* 0x000000040d027825 */ /* 0x001fca00078e0202 */
[----:B------:R-:W-:Y:S01]  /*0a90*/  STG.E desc[UR18][R2.64], R12 ;  /* 0x0000000c02007986 */ /* 0x000fe2000c101912 */
[----:B------:R-:W-:Y:S05]  /*0aa0*/  EXIT ;  /* 0x000000000000794d */ /* 0x000fea0003800000 */
.L_x_4:
[----:B------:R-:W-:-:S00]  /*0ab0*/  BRA `(.L_x_4) ;  /* 0xfffffffc00fc7947 */ /* 0x000fc0000383ffff */
[----:B------:R-:W-:-:S00]  /*0ac0*/  NOP ;  /* 0x0000000000007918 */ /* 0x000fc00000000000 */
        /* <DEDUP_REMOVED lines=11> */
.L_x_10:


//--------------------- .text._Z9mulKernelPiS_PKi --------------------------
	.section	.text._Z9mulKernelPiS_PKi,"ax",@progbits
	.align	128
        .global         _Z9mulKernelPiS_PKi
        .type           _Z9mulKernelPiS_PKi,@function
        .size           _Z9mulKernelPiS_PKi,(.L_x_11 - _Z9mulKernelPiS_PKi)
        .other          _Z9mulKernelPiS_PKi,@"STO_CUDA_ENTRY STV_DEFAULT"
_Z9mulKernelPiS_PKi:
.text._Z9mulKernelPiS_PKi:
[----:B------:R-:W-:Y:S08]  /*0000*/  LDC R1, c[0x0][0x37c] ;  /* 0x0000df00ff017b82 */ /* 0x000ff00000000800 */
[----:B------:R-:W0:Y:S01]  /*0010*/  LDC R27, c[0x0][0x360] ;  /* 0x0000d800ff1b7b82 */ /* 0x000e220000000800 */
[----:B------:R-:W1:Y:S01]  /*0020*/  S2R R3, SR_TID.Y ;  /* 0x0000000000037919 */ /* 0x000e620000002200 */
[----:B------:R-:W2:Y:S01]  /*0030*/  LDCU.64 UR10, c[0x0][0x358] ;  /* 0x00006b00ff0a77ac */ /* 0x000ea20008000a00 */
[----:B------:R-:W-:-:S02]  /*0040*/  HFMA2 R5, -RZ, RZ, 0, 0 ;  /* 0x00000000ff057431 */ /* 0x000fc400000001ff */
[----:B------:R-:W-:Y:S01]  /*0050*/  IMAD.MOV.U32 R12, RZ, RZ, RZ ;  /* 0x000000ffff0c7224 */ /* 0x000fe200078e00ff */
[----:B------:R-:W3:Y:S02]  /*0060*/  S2R R8, SR_TID.X ;  /* 0x0000000000087919 */ /* 0x000ee40000002100 */
[----:B------:R-:W1:Y:S08]  /*0070*/  LDC R6, c[0x0][0x364] ;  /* 0x0000d900ff067b82 */ /* 0x000e700000000800 */
[----:B------:R-:W0:Y:S01]  /*0080*/  LDC R10, c[0x0][0x370] ;  /* 0x0000dc00ff0a7b82 */ /* 0x000e220000000800 */
[----:B------:R-:W4:Y:S07]  /*0090*/  LDCU UR6, c[0x0][0x374] ;  /* 0x00006e80ff0677ac */ /* 0x000f2e0008000800 */
[----:B------:R-:W1:Y:S08]  /*00a0*/  S2UR UR5, SR_CTAID.Y ;  /* 0x00000000000579c3 */ /* 0x000e700000002600 */
[----:B------:R-:W3:Y:S01]  /*00b0*/  S2UR UR4, SR_CTAID.X ;  /* 0x00000000000479c3 */ /* 0x000ee20000002500 */
[----:B0-----:R-:W-:-:S04]  /*00c0*/  IADD3 R0, PT, PT, R27, R10, RZ ;  /* 0x0000000a1b007210 */ /* 0x001fc80007ffe0ff */
[C---:B------:R-:W-:Y:S02]  /*00d0*/  ISETP.GE.U32.AND P1, PT, R0.reuse, 0x8, PT ;  /* 0x000000080000780c */ /* 0x040fe40003f26070 */
[----:B------:R-:W-:Y:S01]  /*00e0*/  LOP3.LUT R2, R0, 0x7, RZ, 0xc0, !PT ;  /* 0x0000000700027812 */ /* 0x000fe200078ec0ff */
[C---:B-1----:R-:W-:Y:S01]  /*00f0*/  IMAD R3, R6.reuse, UR5, R3 ;  /* 0x0000000506037c24 */ /* 0x042fe2000f8e0203 */
[----:B----4-:R-:W-:Y:S02]  /*0100*/  IADD3 R6, PT, PT, R6, UR6, RZ ;  /* 0x0000000606067c10 */ /* 0x010fe4000fffe0ff */
[----:B------:R-:W-:-:S03]  /*0110*/  ISETP.NE.AND P0, PT, R2, RZ, PT ;  /* 0x000000ff0200720c */ /* 0x000fc60003f05270 */
[----:B------:R-:W-:Y:S02]  /*0120*/  IMAD R6, R3, R6, RZ ;  /* 0x0000000603067224 */ /* 0x000fe400078e02ff */
[----:B---3--:R-:W-:Y:S02]  /*0130*/  IMAD R4, R27, UR4, R8 ;  /* 0x000000041b047c24 */ /* 0x008fe4000f8e0208 */
[----:B--2---:R-:W-:Y:S06]  /*0140*/  @!P1 BRA `(.L_x_5) ;  /* 0x0000000400589947 */ /* 0x004fec0003800000 */
[----:B------:R-:W-:Y:S02]  /*0150*/  UIADD3 UR5, UPT, UPT, UR4, 0x2, URZ ;  /* 0x0000000204057890 */ /* 0x000fe4000fffe0ff */
[C---:B------:R-:W-:Y:S01]  /*0160*/  IMAD R7, R27.reuse, UR4, R27 ;  /* 0x000000041b077c24 */ /* 0x040fe2000f8e021b */
[----:B------:R-:W-:Y:S01]  /*0170*/  UIADD3 UR6, UPT, UPT, UR4, 0x3, URZ ;  /* 0x0000000304067890 */ /* 0x000fe2000fffe0ff */
[----:B------:R-:W-:Y:S01]  /*0180*/  LOP3.LUT R5, R0, 0xfffffff8, RZ, 0xc0, !PT ;  /* 0xfffffff800057812 */ /* 0x000fe200078ec0ff */
[----:B------:R-:W-:Y:S01]  /*0190*/  UIADD3 UR7, UPT, UPT, UR4, 0x4, URZ ;  /* 0x0000000404077890 */ /* 0x000fe2000fffe0ff */
[----:B------:R-:W-:Y:S01]  /*01a0*/  IMAD.MOV.U32 R12, RZ, RZ, RZ ;  /* 0x000000ffff0c7224 */ /* 0x000fe200078e00ff */
[----:B------:R-:W-:Y:S01]  /*01b0*/  UIADD3 UR8, UPT, UPT, UR4, 0x5, URZ ;  /* 0x0000000504087890 */ /* 0x000fe2000fffe0ff */
[C-C-:B------:R-:W-:Y:S01]  /*01c0*/  IMAD R9, R27.reuse, UR5, R8.reuse ;  /* 0x000000051b097c24 */ /* 0x140fe2000f8e0208 */
[----:B------:R-:W-:Y:S01]  /*01d0*/  UIADD3 UR9, UPT, UPT, UR4, 0x6, URZ ;  /* 0x0000000604097890 */ /* 0x000fe2000fffe0ff */
[C-C-:B------:R-:W-:Y:S01]  /*01e0*/  IMAD R11, R27.reuse, UR6, R8.reuse ;  /* 0x000000061b0b7c24 */ /* 0x140fe2000f8e0208 */
[----:B------:R-:W-:Y:S01]  /*01f0*/  UIADD3 UR4, UPT, UPT, UR4, 0x7, URZ ;  /* 0x0000000704047890 */ /* 0x000fe2000fffe0ff */
[----:B------:R-:W-:Y:S01]  /*0200*/  IMAD R13, R27, UR7, R8 ;  /* 0x000000071b0d7c24 */ /* 0x000fe2000f8e0208 */
[----:B------:R-:W-:Y:S01]  /*0210*/  IADD3 R7, PT, PT, R7, R8, R10 ;  /* 0x0000000807077210 */ /* 0x000fe20007ffe00a */
[C-C-:B------:R-:W-:Y:S01]  /*0220*/  IMAD R15, R27.reuse, UR8, R8.reuse ;  /* 0x000000081b0f7c24 */ /* 0x140fe2000f8e0208 */
[C---:B------:R-:W-:Y:S01]  /*0230*/  LEA R9, R10.reuse, R9, 0x1 ;  /* 0x000000090a097211 */ /* 0x040fe200078e08ff */
[C-C-:B------:R-:W-:Y:S01]  /*0240*/  IMAD R25, R27.reuse, UR9, R8.reuse ;  /* 0x000000091b197c24 */ /* 0x140fe2000f8e0208 */
[----:B------:R-:W-:Y:S01]  /*0250*/  LEA R13, R10, R13, 0x2 ;  /* 0x0000000d0a0d7211 */ /* 0x000fe200078e10ff */
[----:B------:R-:W-:Y:S01]  /*0260*/  IMAD R27, R27, UR4, R8 ;  /* 0x000000041b1b7c24 */ /* 0x000fe2000f8e0208 */
[----:B------:R-:W-:Y:S01]  /*0270*/  IADD3 R8, PT, PT, R6, 0x3, RZ ;  /* 0x0000000306087810 */ /* 0x000fe20007ffe0ff */
[C---:B------:R-:W-:Y:S01]  /*0280*/  IMAD R11, R10.reuse, 0x3, R11 ;  /* 0x000000030a0b7824 */ /* 0x040fe200078e020b */
[----:B------:R-:W-:Y:S01]  /*0290*/  MOV R29, R4 ;  /* 0x00000004001d7202 */ /* 0x000fe20000000f00 */
[----:B------:R-:W-:-:S02]  /*02a0*/  IMAD R15, R10, 0x5, R15 ;  /* 0x000000050a0f7824 */ /* 0x000fc400078e020f */
[C---:B------:R-:W-:Y:S02]  /*02b0*/  IMAD R25, R10.reuse, 0x6, R25 ;  /* 0x000000060a197824 */ /* 0x040fe400078e0219 */
[----:B------:R-:W-:Y:S01]  /*02c0*/  IMAD R27, R10, 0x7, R27 ;  /* 0x000000070a1b7824 */ /* 0x000fe200078e021b */
[----:B------:R-:W-:-:S07]  /*02d0*/  IADD3 R10, PT, PT, -R5, RZ, RZ ;  /* 0x000000ff050a7210 */ /* 0x000fce0007ffe1ff */
.L_x_6:
[----:B------:R-:W0:Y:S01]  /*02e0*/  LDC.64 R20, c[0x0][0x388] ;  /* 0x0000e200ff147b82 */ /* 0x000e220000000a00 */
[----:B------:R-:W-:-:S07]  /*02f0*/  IADD3 R23, PT, PT, R8, -0x3, RZ ;  /* 0xfffffffd08177810 */ /* 0x000fce0007ffe0ff */
[----:B------:R-:W1:Y:S01]  /*0300*/  LDC.64 R16, c[0x0][0x390] ;  /* 0x0000e400ff107b82 */ /* 0x000e620000000a00 */
[----:B0-----:R-:W-:-:S06]  /*0310*/  IMAD.WIDE.U32 R22, R23, 0x4, R20 ;  /* 0x0000000417167825 */ /* 0x001fcc00078e0014 */
[----:B------:R-:W2:Y:S01]  /*0320*/  LDG.E R23, desc[UR10][R22.64] ;  /* 0x0000000a16177981 */ /* 0x000ea2000c1e1900 */
[----:B-1----:R-:W-:-:S06]  /*0330*/  IMAD.WIDE.U32 R18, R29, 0x4, R16 ;  /* 0x000000041d127825 */ /* 0x002fcc00078e0010 */
[----:B------:R-:W2:Y:S01]  /*0340*/  LDG.E R18, desc[UR10][R18.64] ;  /* 0x0000000a12127981 */ /* 0x000ea2000c1e1900 */
[C---:B------:R-:W-:Y:S01]  /*0350*/  VIADD R14, R8.reuse, 0xfffffffe ;  /* 0xfffffffe080e7836 */ /* 0x040fe20000000000 */
[----:B------:R-:W-:Y:S02]  /*0360*/  IADD3 R24, PT, PT, R8, -0x1, RZ ;  /* 0xffffffff08187810 */ /* 0x000fe40007ffe0ff */
[----:B--2---:R-:W-:Y:S01]  /*0370*/  IADD3 R12, PT, PT, R18, R23, R12 ;  /* 0x00000017120c7210 */ /* 0x004fe20007ffe00c */
[----:B------:R-:W-:-:S04]  /*0380*/  IMAD.WIDE.U32 R18, R14, 0x4, R20 ;  /* 0x000000040e127825 */ /* 0x000fc800078e0014 */
[----:B------:R-:W-:Y:S01]  /*0390*/  IMAD.WIDE.U32 R22, R7, 0x4, R16 ;  /* 0x0000000407167825 */ /* 0x000fe200078e0010 */
[----:B------:R0:W2:Y:S04]  /*03a0*/  LDG.E R14, desc[UR10][R18.64] ;  /* 0x0000000a120e7981 */ /* 0x0000a8000c1e1900 */
[----:B------:R1:W2:Y:S01]  /*03b0*/  LDG.E R26, desc[UR10][R22.64] ;  /* 0x0000000a161a7981 */ /* 0x0002a2000c1e1900 */
[----:B0-----:R-:W-:-:S04]  /*03c0*/  IMAD.WIDE.U32 R18, R24, 0x4, R20 ;  /* 0x0000000418127825 */ /* 0x001fc800078e0014 */
[----:B-1----:R-:W-:Y:S01]  /*03d0*/  IMAD.WIDE.U32 R22, R9, 0x4, R16 ;  /* 0x0000000409167825 */ /* 0x002fe200078e0010 */
[----:B------:R0:W3:Y:S04]  /*03e0*/  LDG.E R24, desc[UR10][R18.64] ;  /* 0x0000000a12187981 */ /* 0x0000e8000c1e1900 */
[----:B------:R1:W3:Y:S01]  /*03f0*/  LDG.E R28, desc[UR10][R22.64] ;  /* 0x0000000a161c7981 */ /* 0x0002e2000c1e1900 */
[----:B0-----:R-:W-:-:S04]  /*0400*/  IMAD.WIDE.U32 R18, R8, 0x4, R20 ;  /* 0x0000000408127825 */ /* 0x001fc800078e0014 */
[----:B-1----:R-:W-:Y:S01]  /*0410*/  IMAD.WIDE.U32 R22, R11, 0x4, R16 ;  /* 0x000000040b167825 */ /* 0x002fe200078e0010 */
[----:B--2---:R-:W-:Y:S02]  /*0420*/  IADD3 R12, PT, PT, R26, R14, R12 ;  /* 0x0000000e1a0c7210 */ /* 0x004fe40007ffe00c */
[----:B------:R-:W2:Y:S04]  /*0430*/  LDG.E R14, desc[UR10][R18.64] ;  /* 0x0000000a120e7981 */ /* 0x000ea8000c1e1900 */
[----:B------:R0:W2:Y:S01]  /*0440*/  LDG.E R26, desc[UR10][R22.64] ;  /* 0x0000000a161a7981 */ /* 0x0000a2000c1e1900 */
[----:B---3--:R-:W-:Y:S02]  /*0450*/  IADD3 R12, PT, PT, R28, R24, R12 ;  /* 0x000000181c0c7210 */ /* 0x008fe40007ffe00c */
[----:B------:R-:W-:Y:S01]  /*0460*/  IADD3 R24, PT, PT, R8, 0x1, RZ ;  /* 0x0000000108187810 */ /* 0x000fe20007ffe0ff */
[----:B0-----:R-:W-:-:S04]  /*0470*/  IMAD.WIDE.U32 R22, R13, 0x4, R16 ;  /* 0x000000040d167825 */ /* 0x001fc800078e0010 */
[----:B------:R-:W-:Y:S01]  /*0480*/  IMAD.WIDE.U32 R18, R24, 0x4, R20 ;  /* 0x0000000418127825 */ /* 0x000fe200078e0014 */
[----:B------:R-:W3:Y:S04]  /*0490*/  LDG.E R28, desc[UR10][R22.64] ;  /* 0x0000000a161c7981 */ /* 0x000ee8000c1e1900 */
[----:B------:R0:W3:Y:S01]  /*04a0*/  LDG.E R24, desc[UR10][R18.64] ;  /* 0x0000000a12187981 */ /* 0x0000e2000c1e1900 */
[----:B--2---:R-:W-:Y:S01]  /*04b0*/  IADD3 R12, PT, PT, R26, R14, R12 ;  /* 0x0000000e1a0c7210 */ /* 0x004fe20007ffe00c */
[C---:B------:R-:W-:Y:S01]  /*04c0*/  VIADD R26, R8.reuse, 0x3 ;  /* 0x00000003081a7836 */ /* 0x040fe20000000000 */
[----:B------:R-:W-:-:S03]  /*04d0*/  IADD3 R14, PT, PT, R8, 0x2, RZ ;  /* 0x00000002080e7810 */ /* 0x000fc60007ffe0ff */
[----:B0-----:R-:W-:Y:S01]  /*04e0*/  IMAD.WIDE.U32 R18, R26, 0x4, R20 ;  /* 0x000000041a127825 */ /* 0x001fe200078e0014 */
[----:B------:R-:W-:-:S03]  /*04f0*/  IADD3 R26, PT, PT, R8, 0x4, RZ ;  /* 0x00000004081a7810 */ /* 0x000fc60007ffe0ff */
[--C-:B------:R-:W-:Y:S02]  /*0500*/  IMAD.WIDE.U32 R22, R14, 0x4, R20.reuse ;  /* 0x000000040e167825 */ /* 0x100fe400078e0014 */
[----:B------:R0:W2:Y:S02]  /*0510*/  LDG.E R14, desc[UR10][R18.64] ;  /* 0x0000000a120e7981 */ /* 0x0000a4000c1e1900 */
[----:B------:R-:W-:-:S06]  /*0520*/  IMAD.WIDE.U32 R20, R26, 0x4, R20 ;  /* 0x000000041a147825 */ /* 0x000fcc00078e0014 */
[----:B------:R-:W4:Y:S01]  /*0530*/  LDG.E R21, desc[UR10][R20.64] ;  /* 0x0000000a14157981 */ /* 0x000f22000c1e1900 */
[----:B0-----:R-:W-:Y:S01]  /*0540*/  IMAD.WIDE.U32 R18, R15, 0x4, R16 ;  /* 0x000000040f127825 */ /* 0x001fe200078e0010 */
[----:B---3--:R-:W-:Y:S02]  /*0550*/  IADD3 R12, PT, PT, R28, R24, R12 ;  /* 0x000000181c0c7210 */ /* 0x008fe40007ffe00c */
[----:B------:R0:W3:Y:S04]  /*0560*/  LDG.E R24, desc[UR10][R22.64] ;  /* 0x0000000a16187981 */ /* 0x0000e8000c1e1900 */
[----:B------:R-:W3:Y:S01]  /*0570*/  LDG.E R26, desc[UR10][R18.64] ;  /* 0x0000000a121a7981 */ /* 0x000ee2000c1e1900 */
[----:B0-----:R-:W-:-:S04]  /*0580*/  IMAD.WIDE.U32 R22, R25, 0x4, R16 ;  /* 0x0000000419167825 */ /* 0x001fc800078e0010 */
[----:B------:R-:W-:Y:S01]  /*0590*/  IMAD.WIDE.U32 R16, R27, 0x4, R16 ;  /* 0x000000041b107825 */ /* 0x000fe200078e0010 */
[----:B------:R-:W2:Y:S05]  /*05a0*/  LDG.E R28, desc[UR10][R22.64] ;  /* 0x0000000a161c7981 */ /* 0x000eaa000c1e1900 */
[----:B------:R-:W4:Y:S01]  /*05b0*/  LDG.E R16, desc[UR10][R16.64] ;  /* 0x0000000a10107981 */ /* 0x000f22000c1e1900 */
[----:B------:R-:W-:-:S04]  /*05c0*/  IADD3 R10, PT, PT, R10, 0x8, RZ ;  /* 0x000000080a0a7810 */ /* 0x000fc80007ffe0ff */
[----:B------:R-:W-:Y:S01]  /*05d0*/  ISETP.NE.AND P1, PT, R10, RZ, PT ;  /* 0x000000ff0a00720c */ /* 0x000fe20003f25270 */
[----:B------:R-:W-:Y:S01]  /*05e0*/  IMAD R7, R0, 0x8, R7 ;  /* 0x0000000800077824 */ /* 0x000fe200078e0207 */
[----:B------:R-:W-:Y:S01]  /*05f0*/  IADD3 R8, PT, PT, R8, 0x8, RZ ;  /* 0x0000000808087810 */ /* 0x000fe20007ffe0ff */
[C---:B------:R-:W-:Y:S01]  /*0600*/  IMAD R15, R0.reuse, 0x8, R15 ;  /* 0x00000008000f7824 */ /* 0x040fe200078e020f */
[C---:B------:R-:W-:Y:S02]  /*0610*/  LEA R9, R0.reuse, R9, 0x3 ;  /* 0x0000000900097211 */ /* 0x040fe400078e18ff */
[C---:B------:R-:W-:Y:S02]  /*0620*/  LEA R11, R0.reuse, R11, 0x3 ;  /* 0x0000000b000b7211 */ /* 0x040fe400078e18ff */
[C---:B------:R-:W-:Y:S02]  /*0630*/  LEA R13, R0.reuse, R13, 0x3 ;  /* 0x0000000d000d7211 */ /* 0x040fe400078e18ff */
[----:B------:R-:W-:-:S02]  /*0640*/  LEA R25, R0, R25, 0x3 ;  /* 0x0000001900197211 */ /* 0x000fc400078e18ff */
[C---:B------:R-:W-:Y:S02]  /*0650*/  LEA R27, R0.reuse, R27, 0x3 ;  /* 0x0000001b001b7211 */ /* 0x040fe400078e18ff */
[----:B------:R-:W-:Y:S02]  /*0660*/  LEA R29, R0, R29, 0x3 ;  /* 0x0000001d001d7211 */ /* 0x000fe400078e18ff */
[----:B---3--:R-:W-:-:S04]  /*0670*/  IADD3 R12, PT, PT, R26, R24, R12 ;  /* 0x000000181a0c7210 */ /* 0x008fc80007ffe00c */
[----:B--2---:R-:W-:-:S04]  /*0680*/  IADD3 R12, PT, PT, R28, R14, R12 ;  /* 0x0000000e1c0c7210 */ /* 0x004fc80007ffe00c */
[----:B----4-:R-:W-:Y:S01]  /*0690*/  IADD3 R12, PT, PT, R16, R21, R12 ;  /* 0x00000015100c7210 */ /* 0x010fe20007ffe00c */
[----:B------:R-:W-:Y:S06]  /*06a0*/  @P1 BRA `(.L_x_6) ;  /* 0xfffffffc000c1947 */ /* 0x000fec000383ffff */
.L_x_5:
[----:B------:R-:W-:Y:S01]  /*06b0*/  IMAD R7, R3, R0, RZ ;  /* 0x0000000003077224 */ /* 0x000fe200078e02ff */
[----:B------:R-:W-:Y:S06]  /*06c0*/  @!P0 BRA `(.L_x_7) ;  /* 0x0000000400048947 */ /* 0x000fec0003800000 */
[----:B------:R-:W-:Y:S02]  /*06d0*/  ISETP.GE.U32.AND P0, PT, R2, 0x4, PT ;  /* 0x000000040200780c */ /* 0x000fe40003f06070 */
[----:B------:R-:W-:-:S04]  /*06e0*/  LOP3.LUT R24, R0, 0x3, RZ, 0xc0, !PT ;  /* 0x0000000300187812 */ /* 0x000fc800078ec0ff */
[----:B------:R-:W-:-:S07]  /*06f0*/  ISETP.NE.AND P1, PT, R24, RZ, PT ;  /* 0x000000ff1800720c */ /* 0x000fce0003f25270 */
[----:B------:R-:W-:Y:S06]  /*0700*/  @!P0 BRA `(.L_x_8) ;  /* 0x00000000007c8947 */ /* 0x000fec0003800000 */
[----:B------:R-:W0:Y:S01]  /*0710*/  LDC.64 R2, c[0x0][0x390] ;  /* 0x0000e400ff027b82 */ /* 0x000e220000000a00 */
[----:B------:R-:W-:Y:S02]  /*0720*/  IMAD R15, R0, R5, R4 ;  /* 0x00000005000f7224 */ /* 0x000fe400078e0204 */
[----:B------:R-:W-:-:S05]  /*0730*/  IMAD.IADD R11, R6, 0x1, R5 ;  /* 0x00000001060b7824 */ /* 0x000fca00078e0205 */
[----:B------:R-:W1:Y:S01]  /*0740*/  LDC.64 R8, c[0x0][0x388] ;  /* 0x0000e200ff087b82 */ /* 0x000e620000000a00 */
[C---:B------:R-:W-:Y:S02]  /*0750*/  IADD3 R21, PT, PT, R11.reuse, 0x1, RZ ;  /* 0x000000010b157810 */ /* 0x040fe40007ffe0ff */
[C---:B------:R-:W-:Y:S02]  /*0760*/  IADD3 R25, PT, PT, R11.reuse, 0x2, RZ ;  /* 0x000000020b197810 */ /* 0x040fe40007ffe0ff */
[----:B------:R-:W-:Y:S01]  /*0770*/  IADD3 R29, PT, PT, R11, 0x3, RZ ;  /* 0x000000030b1d7810 */ /* 0x000fe20007ffe0ff */
[----:B0-----:R-:W-:Y:S01]  /*0780*/  IMAD.WIDE.U32 R18, R15, 0x4, R2 ;  /* 0x000000040f127825 */ /* 0x001fe200078e0002 */
[----:B------:R-:W-:-:S05]  /*0790*/  IADD3 R15, PT, PT, R0, R15, RZ ;  /* 0x0000000f000f7210 */ /* 0x000fca0007ffe0ff */
[----:B------:R-:W-:Y:S01]  /*07a0*/  IMAD.IADD R27, R0, 0x1, R15 ;  /* 0x00000001001b7824 */ /* 0x000fe200078e020f */
[----:B------:R-:W2:Y:S01]  /*07b0*/  LDG.E R18, desc[UR10][R18.64] ;  /* 0x0000000a12127981 */ /* 0x000ea2000c1e1900 */
[----:B-1----:R-:W-:-:S04]  /*07c0*/  IMAD.WIDE.U32 R22, R11, 0x4, R8 ;  /* 0x000000040b167825 */ /* 0x002fc800078e0008 */
[----:B------:R-:W-:Y:S01]  /*07d0*/  IMAD.WIDE.U32 R20, R21, 0x4, R8 ;  /* 0x0000000415147825 */ /* 0x000fe200078e0008 */
[----:B------:R-:W2:Y:S03]  /*07e0*/  LDG.E R13, desc[UR10][R22.64] ;  /* 0x0000000a160d7981 */ /* 0x000ea6000c1e1900 */
[----:B------:R-:W-:Y:S02]  /*07f0*/  IMAD.WIDE.U32 R16, R15, 0x4, R2 ;  /* 0x000000040f107825 */ /* 0x000fe400078e0002 */
[----:B------:R-:W3:Y:S02]  /*0800*/  LDG.E R20, desc[UR10][R20.64] ;  /* 0x0000000a14147981 */ /* 0x000ee4000c1e1900 */
[----:B------:R-:W-:Y:S01]  /*0810*/  IMAD.WIDE.U32 R10, R25, 0x4, R8 ;  /* 0x00000004190a7825 */ /* 0x000fe200078e0008 */
[----:B------:R-:W-:Y:S01]  /*0820*/  IADD3 R25, PT, PT, R0, R27, RZ ;  /* 0x0000001b00197210 */ /* 0x000fe20007ffe0ff */
[----:B------:R-:W3:Y:S02]  /*0830*/  LDG.E R17, desc[UR10][R16.64] ;  /* 0x0000000a10117981 */ /* 0x000ee4000c1e1900 */
[----:B------:R-:W-:-:S02]  /*0840*/  IMAD.WIDE.U32 R14, R27, 0x4, R2 ;  /* 0x000000041b0e7825 */ /* 0x000fc400078e0002 */
[----:B------:R-:W4:Y:S02]  /*0850*/  LDG.E R10, desc[UR10][R10.64] ;  /* 0x0000000a0a0a7981 */ /* 0x000f24000c1e1900 */
[----:B------:R-:W-:Y:S02]  /*0860*/  IMAD.WIDE.U32 R8, R29, 0x4, R8 ;  /* 0x000000041d087825 */ /* 0x000fe400078e0008 */
[----:B------:R-:W4:Y:S02]  /*0870*/  LDG.E R14, desc[UR10][R14.64] ;  /* 0x0000000a0e0e7981 */ /* 0x000f24000c1e1900 */
[----:B------:R-:W-:Y:S02]  /*0880*/  IMAD.WIDE.U32 R2, R25, 0x4, R2 ;  /* 0x0000000419027825 */ /* 0x000fe400078e0002 */
[----:B------:R-:W5:Y:S04]  /*0890*/  LDG.E R8, desc[UR10][R8.64] ;  /* 0x0000000a08087981 */ /* 0x000f68000c1e1900 */
[----:B------:R-:W5:Y:S01]  /*08a0*/  LDG.E R2, desc[UR10][R2.64] ;  /* 0x0000000a02027981 */ /* 0x000f62000c1e1900 */
[----:B------:R-:W-:-:S02]  /*08b0*/  IADD3 R5, PT, PT, R5, 0x4, RZ ;  /* 0x0000000405057810 */ /* 0x000fc40007ffe0ff */
[----:B--2---:R-:W-:-:S04]  /*08c0*/  IADD3 R13, PT, PT, R18, R13, R12 ;  /* 0x0000000d120d7210 */ /* 0x004fc80007ffe00c */
[----:B---3--:R-:W-:-:S04]  /*08d0*/  IADD3 R13, PT, PT, R17, R20, R13 ;  /* 0x00000014110d7210 */ /* 0x008fc80007ffe00d */
[----:B----4-:R-:W-:-:S04]  /*08e0*/  IADD3 R13, PT, PT, R14, R10, R13 ;  /* 0x0000000a0e0d7210 */ /* 0x010fc80007ffe00d */
[----:B-----5:R-:W-:-:S07]  /*08f0*/  IADD3 R12, PT, PT, R2, R8, R13 ;  /* 0x00000008020c7210 */ /* 0x020fce0007ffe00d */
.L_x_8:
[----:B------:R-:W-:Y:S05]  /*0900*/  @!P1 BRA `(.L_x_7) ;  /* 0x0000000000749947 */ /* 0x000fea0003800000 */
[----:B------:R-:W-:Y:S02]  /*0910*/  ISETP.NE.AND P0, PT, R24, 0x1, PT ;  /* 0x000000011800780c */ /* 0x000fe40003f05270 */
[----:B------:R-:W-:-:S04]  /*0920*/  LOP3.LUT R2, R0, 0x1, RZ, 0xc0, !PT ;  /* 0x0000000100027812 */ /* 0x000fc800078ec0ff */
[----:B------:R-:W-:-:S07]  /*0930*/  ISETP.NE.U32.AND P1, PT, R2, 0x1, PT ;  /* 0x000000010200780c */ /* 0x000fce0003f25070 */
[----:B------:R-:W0:Y:S01]  /*0940*/  @P0 LDC.64 R16, c[0x0][0x388] ;  /* 0x0000e200ff100b82 */ /* 0x000e220000000a00 */
[-C--:B------:R-:W-:Y:S01]  /*0950*/  @P0 IADD3 R19, PT, PT, R6, R5.reuse, RZ ;  /* 0x0000000506130210 */ /* 0x080fe20007ffe0ff */
[----:B------:R-:W-:Y:S01]  /*0960*/  @P0 IMAD R15, R0, R5, R4 ;  /* 0x00000005000f0224 */ /* 0x000fe200078e0204 */
[----:B------:R-:W-:-:S03]  /*0970*/  @P0 IADD3 R5, PT, PT, R5, 0x2, RZ ;  /* 0x0000000205050810 */ /* 0x000fc60007ffe0ff */
[C---:B------:R-:W-:Y:S01]  /*0980*/  @P0 VIADD R13, R19.reuse, 0x1 ;  /* 0x00000001130d0836 */ /* 0x040fe20000000000 */
[----:B------:R-:W-:Y:S01]  /*0990*/  @P0 IADD3 R21, PT, PT, R0, R15, RZ ;  /* 0x0000000f00150210 */ /* 0x000fe20007ffe0ff */
[----:B------:R-:W1:Y:S08]  /*09a0*/  @P0 LDC.64 R10, c[0x0][0x390] ;  /* 0x0000e400ff0a0b82 */ /* 0x000e700000000a00 */
[----:B------:R-:W2:Y:S08]  /*09b0*/  @!P1 LDC.64 R8, c[0x0][0x388] ;  /* 0x0000e200ff089b82 */ /* 0x000eb00000000a00 */
[----:B------:R-:W3:Y:S01]  /*09c0*/  @!P1 LDC.64 R2, c[0x0][0x390] ;  /* 0x0000e400ff029b82 */ /* 0x000ee20000000a00 */
[----:B0-----:R-:W-:-:S04]  /*09d0*/  @P0 IMAD.WIDE.U32 R18, R19, 0x4, R16 ;  /* 0x0000000413120825 */ /* 0x001fc800078e0010 */
[----:B------:R-:W-:Y:S01]  /*09e0*/  @P0 IMAD.WIDE.U32 R16, R13, 0x4, R16 ;  /* 0x000000040d100825 */ /* 0x000fe200078e0010 */
[-C--:B------:R-:W-:Y:S01]  /*09f0*/  @!P1 IADD3 R13, PT, PT, R6, R5.reuse, RZ ;  /* 0x00000005060d9210 */ /* 0x080fe20007ffe0ff */
[----:B------:R-:W4:Y:S02]  /*0a00*/  @P0 LDG.E R19, desc[UR10][R18.64] ;  /* 0x0000000a12130981 */ /* 0x000f24000c1e1900 */
[----:B-1----:R-:W-:Y:S02]  /*0a10*/  @P0 IMAD.WIDE.U32 R14, R15, 0x4, R10 ;  /* 0x000000040f0e0825 */ /* 0x002fe400078e000a */
[----:B------:R-:W5:Y:S02]  /*0a20*/  @P0 LDG.E R17, desc[UR10][R16.64] ;  /* 0x0000000a10110981 */ /* 0x000f64000c1e1900 */
[----:B------:R-:W-:Y:S02]  /*0a30*/  @!P1 IMAD R5, R0, R5, R4 ;  /* 0x0000000500059224 */ /* 0x000fe400078e0204 */
[----:B------:R-:W-:Y:S01]  /*0a40*/  @P0 IMAD.WIDE.U32 R10, R21, 0x4, R10 ;  /* 0x00000004150a0825 */ /* 0x000fe200078e000a */
[----:B------:R-:W4:Y:S03]  /*0a50*/  @P0 LDG.E R14, desc[UR10][R14.64] ;  /* 0x0000000a0e0e0981 */ /* 0x000f26000c1e1900 */
[----:B--2---:R-:W-:-:S02]  /*0a60*/  @!P1 IMAD.WIDE.U32 R8, R13, 0x4, R8 ;  /* 0x000000040d089825 */ /* 0x004fc400078e0008 */
[----:B------:R-:W5:Y:S02]  /*0a70*/  @P0 LDG.E R10, desc[UR10][R10.64] ;  /* 0x0000000a0a0a0981 */ /* 0x000f64000c1e1900 */
[----:B---3--:R-:W-:Y:S02]  /*0a80*/  @!P1 IMAD.WIDE.U32 R2, R5, 0x4, R2 ;  /* 0x0000000405029825 */ /* 0x008fe400078e0002 */
[----:B------:R-:W2:Y:S04]  /*0a90*/  @!P1 LDG.E R9, desc[UR10][R8.64] ;  /* 0x0000000a08099981 */ /* 0x000ea8000c1e1900 */
[----:B------:R-:W2:Y:S01]  /*0aa0*/  @!P1 LDG.E R2, desc[UR10][R2.64] ;  /* 0x0000000a02029981 */ /* 0x000ea2000c1e1900 */
[----:B----4-:R-:W-:-:S04]  /*0ab0*/  @P0 IADD3 R0, PT, PT, R14, R19, R12 ;  /* 0x000000130e000210 */ /* 0x010fc80007ffe00c */
[----:B-----5:R-:W-:-:S04]  /*0ac0*/  @P0 IADD3 R12, PT, PT, R10, R17, R0 ;  /* 0x000000110a0c0210 */ /* 0x020fc80007ffe000 */
[----:B--2---:R-:W-:-:S07]  /*0ad0*/  @!P1 IADD3 R12, PT, PT, R2, R9, R12 ;  /* 0x00000009020c9210 */ /* 0x004fce0007ffe00c */
.L_x_7:
[----:B------:R-:W0:Y:S01]  /*0ae0*/  LDC.64 R2, c[0x0][0x380] ;  /* 0x0000e000ff027b82 */ /* 0x000e220000000a00 */
[----:B------:R-:W-:-:S05]  /*0af0*/  IADD3 R7, PT, PT, R4, R7, RZ ;  /* 0x0000000704077210 */ /* 0x000fca0007ffe0ff */
[----:B0-----:R-:W-:-:S05]  /*0b00*/  IMAD.WIDE R2, R7, 0x4, R2 ;  /* 0x0000000407027825 */ /* 0x001fca00078e0202 */
[----:B------:R-:W-:Y:S01]  /*0b10*/  STG.E desc[UR10][R2.64], R12 ;  /* 0x0000000c02007986 */ /* 0x000fe2000c10190a */
[----:B------:R-:W-:Y:S05]  /*0b20*/  EXIT ;  /* 0x000000000000794d */ /* 0x000fea0003800000 */
.L_x_9:
        /* <DEDUP_REMOVED lines=13> */
.L_x_11:


//--------------------- .nv.shared.reserved.0     --------------------------
	.section	.nv.shared.reserved.0,"aw",@nobits
	.weak		__nv_reservedSMEM_offset_0_alias
	.size		__nv_reservedSMEM_offset_0_alias, 0, 64
	.other		__nv_reservedSMEM_offset_0_alias,@"STO_CUDA_RESERVED_SHARED STV_DEFAULT"
__nv_reservedSMEM_offset_0_alias:
	.zero		0
	.zero		64


//--------------------- .nv.constant0._Z10mulKernel2PiS_PKii --------------------------
	.section	.nv.constant0._Z10mulKernel2PiS_PKii,"a",@progbits
	.sectionflags	@""
	.align	4
.nv.constant0._Z10mulKernel2PiS_PKii:
	.zero		924


//--------------------- .nv.constant0._Z9mulKernelPiS_PKi --------------------------
	.section	.nv.constant0._Z9mulKernelPiS_PKi,"a",@progbits
	.sectionflags	@""
	.align	4
.nv.constant0._Z9mulKernelPiS_PKi:
	.zero		920


//--------------------- SYMBOLS --------------------------

	.type		.nv.reservedSmem.offset0,@object
	.size		.nv.reservedSmem.offset0,0x4
